	.target	sm_100a

	.elftype	@"ET_EXEC"


//--------------------- .note.nv.tkinfo           --------------------------
	.section	.note.nv.tkinfo,"",@"SHT_NOTE"
	.sectionflags	@"SHF_NOTE_NV_TKINFO"
	.tkinfo
        /*0018*/ 	.word	0x00000002
        /*0030*/ 	.string	""
        /*0030*/ 	.string	"ptxas"
        /*0030*/ 	.string	"Cuda compilation tools, release 13.0, V13.0.88"
        /*0030*/ 	.string	"Build cuda_13.0.r13.0/compiler.36424714_0"
        /*0030*/ 	.string	"-arch sm_100a -m 64 "



//--------------------- .note.nv.cuinfo           --------------------------
	.section	.note.nv.cuinfo,"",@"SHT_NOTE"
	.sectionflags	@"SHF_NOTE_NV_CUINFO"
        /*0018*/ 	.short	0x0002
        /*001a*/ 	.short	0x0064
        /*001c*/ 	.short	0x0082
	.zero		2


//--------------------- .nv.info                  --------------------------
	.section	.nv.info,"",@"SHT_CUDA_INFO"
	.align	4


	//----- nvinfo : EIATTR_REGCOUNT
	.align		4
        /*0000*/ 	.byte	0x04, 0x2f
        /*0002*/ 	.short	(.L_19 - .L_18)
	.align		4
.L_18:
        /*0004*/ 	.word	index@(_ZN7cutlass13device_kernelINS_4gemm6kernel13GemmUniversalIN4cute5tupleIJiiiiEEENS1_10collective13CollectiveMmaINS1_35MainloopSm100TmaUmmaWarpSpecializedILi18ELi2ELi4ENS5_IJNS4_1CILi2EEENSA_ILi1EEESC_EEEEENS5_IJNSA_ILi64EEENSA_ILi112EEENSA_ILi32EEEEEENS_6half_tENS5_IJlSC_lEEESJ_SK_NS4_8TiledMMAINS4_8MMA_AtomIJNS4_20SM100_MMA_F16BF16_SSISJ_SJ_fLi64ELi112ELNS4_4UMMA5MajorE0ELSP_0ELNSO_7ScaleInE0ELSQ_0EEEEEENS4_6LayoutINS5_IJSC_SC_SC_EEENS5_IJNSA_ILi0EEESV_SV_EEEEENS5_IJNS4_10UnderscoreESY_SY_EEEEENS4_13SM90_TMA_LOADENS4_14ComposedLayoutINS4_7SwizzleILi2ELi4ELi3EEENS4_18smem_ptr_flag_bitsILi16EEENST_INS5_IJNSA_ILi8EEESH_EEENS5_IJSH_SC_EEEEEEEvNS4_8identityENS4_23SM90_TMA_LOAD_MULTICASTES1B_vS1C_EENS_8epilogue10collective18CollectiveEpilogueINS1F_23Sm100TmaWarpSpecializedILi2ELi1ELi56ELb1ELb0EEEJSI_NS5_IJNST_ISF_SC_EENST_ISG_SC_EEEEESJ_SK_SJ_SK_NS1F_6fusion15FusionCallbacksIS1J_NS1N_17LinearCombinationISJ_fSJ_fLNS_15FloatRoundStyleE2EEESI_S1M_JEEENS4_5SM1004TMEM4LOAD26SM100_TMEM_LOAD_16dp256b2xES11_NS12_INS13_ILi1ELi4ELi3EEES16_NST_INS5_IJS17_NSA_ILi16EEEEEENS5_IJS1Y_SC_EEEEEEENS4_17SM75_U32x4_LDSM_NENS4_14SM90_TMA_STOREES22_NS4_17SM90_U32x4_STSM_NENS4_39AutoVectorizingCopyWithAssumedAlignmentILi128EEEEEEvvEEEEvNT_6ParamsE)
        /*0008*/ 	.word	0x0000008c


	//----- nvinfo : EIATTR_FRAME_SIZE
	.align		4
.L_19:
        /*000c*/ 	.byte	0x04, 0x11
        /*000e*/ 	.short	(.L_21 - .L_20)
	.align		4
.L_20:
        /*0010*/ 	.word	index@($__internal_2_$__cuda_sm10x_tcgen05_guardrail_trap_unallocated_columns_being_dealloced)
        /*0014*/ 	.word	0x00000000


	//----- nvinfo : EIATTR_FRAME_SIZE
	.align		4
.L_21:
        /*0018*/ 	.byte	0x04, 0x11
        /*001a*/ 	.short	(.L_23 - .L_22)
	.align		4
.L_22:
        /*001c*/ 	.word	index@($__internal_1_$__cuda_sm10x_tcgen05_guardrail_trap_phase_invalid_during_alloc)
        /*0020*/ 	.word	0x00000000


	//----- nvinfo : EIATTR_FRAME_SIZE
	.align		4
.L_23:
        /*0024*/ 	.byte	0x04, 0x11
        /*0026*/ 	.short	(.L_25 - .L_24)
	.align		4
.L_24:
        /*0028*/ 	.word	index@($__internal_0_$__cuda_sm10x_tcgen05_guardrail_trap_col_being_dealloced_not_returned_by_alloc)
        /*002c*/ 	.word	0x00000000


	//----- nvinfo : EIATTR_FRAME_SIZE
	.align		4
.L_25:
        /*0030*/ 	.byte	0x04, 0x11
        /*0032*/ 	.short	(.L_27 - .L_26)
	.align		4
.L_26:
        /*0034*/ 	.word	index@(_ZN7cutlass13device_kernelINS_4gemm6kernel13GemmUniversalIN4cute5tupleIJiiiiEEENS1_10collective13CollectiveMmaINS1_35MainloopSm100TmaUmmaWarpSpecializedILi18ELi2ELi4ENS5_IJNS4_1CILi2EEENSA_ILi1EEESC_EEEEENS5_IJNSA_ILi64EEENSA_ILi112EEENSA_ILi32EEEEEENS_6half_tENS5_IJlSC_lEEESJ_SK_NS4_8TiledMMAINS4_8MMA_AtomIJNS4_20SM100_MMA_F16BF16_SSISJ_SJ_fLi64ELi112ELNS4_4UMMA5MajorE0ELSP_0ELNSO_7ScaleInE0ELSQ_0EEEEEENS4_6LayoutINS5_IJSC_SC_SC_EEENS5_IJNSA_ILi0EEESV_SV_EEEEENS5_IJNS4_10UnderscoreESY_SY_EEEEENS4_13SM90_TMA_LOADENS4_14ComposedLayoutINS4_7SwizzleILi2ELi4ELi3EEENS4_18smem_ptr_flag_bitsILi16EEENST_INS5_IJNSA_ILi8EEESH_EEENS5_IJSH_SC_EEEEEEEvNS4_8identityENS4_23SM90_TMA_LOAD_MULTICASTES1B_vS1C_EENS_8epilogue10collective18CollectiveEpilogueINS1F_23Sm100TmaWarpSpecializedILi2ELi1ELi56ELb1ELb0EEEJSI_NS5_IJNST_ISF_SC_EENST_ISG_SC_EEEEESJ_SK_SJ_SK_NS1F_6fusion15FusionCallbacksIS1J_NS1N_17LinearCombinationISJ_fSJ_fLNS_15FloatRoundStyleE2EEESI_S1M_JEEENS4_5SM1004TMEM4LOAD26SM100_TMEM_LOAD_16dp256b2xES11_NS12_INS13_ILi1ELi4ELi3EEES16_NST_INS5_IJS17_NSA_ILi16EEEEEENS5_IJS1Y_SC_EEEEEEENS4_17SM75_U32x4_LDSM_NENS4_14SM90_TMA_STOREES22_NS4_17SM90_U32x4_STSM_NENS4_39AutoVectorizingCopyWithAssumedAlignmentILi128EEEEEEvvEEEEvNT_6ParamsE)
        /*0038*/ 	.word	0x00000000


	//----- nvinfo : EIATTR_MIN_STACK_SIZE
	.align		4
.L_27:
        /*003c*/ 	.byte	0x04, 0x12
        /*003e*/ 	.short	(.L_29 - .L_28)
	.align		4
.L_28:
        /*0040*/ 	.word	index@(_ZN7cutlass13device_kernelINS_4gemm6kernel13GemmUniversalIN4cute5tupleIJiiiiEEENS1_10collective13CollectiveMmaINS1_35MainloopSm100TmaUmmaWarpSpecializedILi18ELi2ELi4ENS5_IJNS4_1CILi2EEENSA_ILi1EEESC_EEEEENS5_IJNSA_ILi64EEENSA_ILi112EEENSA_ILi32EEEEEENS_6half_tENS5_IJlSC_lEEESJ_SK_NS4_8TiledMMAINS4_8MMA_AtomIJNS4_20SM100_MMA_F16BF16_SSISJ_SJ_fLi64ELi112ELNS4_4UMMA5MajorE0ELSP_0ELNSO_7ScaleInE0ELSQ_0EEEEEENS4_6LayoutINS5_IJSC_SC_SC_EEENS5_IJNSA_ILi0EEESV_SV_EEEEENS5_IJNS4_10UnderscoreESY_SY_EEEEENS4_13SM90_TMA_LOADENS4_14ComposedLayoutINS4_7SwizzleILi2ELi4ELi3EEENS4_18smem_ptr_flag_bitsILi16EEENST_INS5_IJNSA_ILi8EEESH_EEENS5_IJSH_SC_EEEEEEEvNS4_8identityENS4_23SM90_TMA_LOAD_MULTICASTES1B_vS1C_EENS_8epilogue10collective18CollectiveEpilogueINS1F_23Sm100TmaWarpSpecializedILi2ELi1ELi56ELb1ELb0EEEJSI_NS5_IJNST_ISF_SC_EENST_ISG_SC_EEEEESJ_SK_SJ_SK_NS1F_6fusion15FusionCallbacksIS1J_NS1N_17LinearCombinationISJ_fSJ_fLNS_15FloatRoundStyleE2EEESI_S1M_JEEENS4_5SM1004TMEM4LOAD26SM100_TMEM_LOAD_16dp256b2xES11_NS12_INS13_ILi1ELi4ELi3EEES16_NST_INS5_IJS17_NSA_ILi16EEEEEENS5_IJS1Y_SC_EEEEEEENS4_17SM75_U32x4_LDSM_NENS4_14SM90_TMA_STOREES22_NS4_17SM90_U32x4_STSM_NENS4_39AutoVectorizingCopyWithAssumedAlignmentILi128EEEEEEvvEEEEvNT_6ParamsE)
        /*0044*/ 	.word	0x00000000
.L_29:


//--------------------- .nv.compat                --------------------------
	.section	.nv.compat,"",@"SHT_CUDA_COMPAT_INFO"
	.align	4
        /*0000*/ 	.byte	0x02, 0x09, 0x01, 0x00, 0x02, 0x02, 0x02, 0x00, 0x02, 0x05, 0x05, 0x00, 0x03, 0x07, 0x01, 0x01
        /*0010*/ 	.byte	0x02, 0x03, 0x01, 0x00, 0x02, 0x06, 0x01, 0x00, 0x04, 0x0b, 0x08, 0x00, 0x09, 0x00, 0x00, 0x00
        /*0020*/ 	.byte	0x00, 0x00, 0x00, 0x00


//--------------------- .nv.info._ZN7cutlass13device_kernelINS_4gemm6kernel13GemmUniversalIN4cute5tupleIJiiiiEEENS1_10collective13CollectiveMmaINS1_35MainloopSm100TmaUmmaWarpSpecializedILi18ELi2ELi4ENS5_IJNS4_1CILi2EEENSA_ILi1EEESC_EEEEENS5_IJNSA_ILi64EEENSA_ILi112EEENSA_ILi32EEEEEENS_6half_tENS5_IJlSC_lEEESJ_SK_NS4_8TiledMMAINS4_8MMA_AtomIJNS4_20SM100_MMA_F16BF16_SSISJ_SJ_fLi64ELi112ELNS4_4UMMA5MajorE0ELSP_0ELNSO_7ScaleInE0ELSQ_0EEEEEENS4_6LayoutINS5_IJSC_SC_SC_EEENS5_IJNSA_ILi0EEESV_SV_EEEEENS5_IJNS4_10UnderscoreESY_SY_EEEEENS4_13SM90_TMA_LOADENS4_14ComposedLayoutINS4_7SwizzleILi2ELi4ELi3EEENS4_18smem_ptr_flag_bitsILi16EEENST_INS5_IJNSA_ILi8EEESH_EEENS5_IJSH_SC_EEEEEEEvNS4_8identityENS4_23SM90_TMA_LOAD_MULTICASTES1B_vS1C_EENS_8epilogue10collective18CollectiveEpilogueINS1F_23Sm100TmaWarpSpecializedILi2ELi1ELi56ELb1ELb0EEEJSI_NS5_IJNST_ISF_SC_EENST_ISG_SC_EEEEESJ_SK_SJ_SK_NS1F_6fusion15FusionCallbacksIS1J_NS1N_17LinearCombinationISJ_fSJ_fLNS_15FloatRoundStyleE2EEESI_S1M_JEEENS4_5SM1004TMEM4LOAD26SM100_TMEM_LOAD_16dp256b2xES11_NS12_INS13_ILi1ELi4ELi3EEES16_NST_INS5_IJS17_NSA_ILi16EEEEEENS5_IJS1Y_SC_EEEEEEENS4_17SM75_U32x4_LDSM_NENS4_14SM90_TMA_STOREES22_NS4_17SM90_U32x4_STSM_NENS4_39AutoVectorizingCopyWithAssumedAlignmentILi128EEEEEEvvEEEEvNT_6ParamsE --------------------------
	.section	.nv.info._ZN7cutlass13device_kernelINS_4gemm6kernel13GemmUniversalIN4cute5tupleIJiiiiEEENS1_10collective13CollectiveMmaINS1_35MainloopSm100TmaUmmaWarpSpecializedILi18ELi2ELi4ENS5_IJNS4_1CILi2EEENSA_ILi1EEESC_EEEEENS5_IJNSA_ILi64EEENSA_ILi112EEENSA_ILi32EEEEEENS_6half_tENS5_IJlSC_lEEESJ_SK_NS4_8TiledMMAINS4_8MMA_AtomIJNS4_20SM100_MMA_F16BF16_SSISJ_SJ_fLi64ELi112ELNS4_4UMMA5MajorE0ELSP_0ELNSO_7ScaleInE0ELSQ_0EEEEEENS4_6LayoutINS5_IJSC_SC_SC_EEENS5_IJNSA_ILi0EEESV_SV_EEEEENS5_IJNS4_10UnderscoreESY_SY_EEEEENS4_13SM90_TMA_LOADENS4_14ComposedLayoutINS4_7SwizzleILi2ELi4ELi3EEENS4_18smem_ptr_flag_bitsILi16EEENST_INS5_IJNSA_ILi8EEESH_EEENS5_IJSH_SC_EEEEEEEvNS4_8identityENS4_23SM90_TMA_LOAD_MULTICASTES1B_vS1C_EENS_8epilogue10collective18CollectiveEpilogueINS1F_23Sm100TmaWarpSpecializedILi2ELi1ELi56ELb1ELb0EEEJSI_NS5_IJNST_ISF_SC_EENST_ISG_SC_EEEEESJ_SK_SJ_SK_NS1F_6fusion15FusionCallbacksIS1J_NS1N_17LinearCombinationISJ_fSJ_fLNS_15FloatRoundStyleE2EEESI_S1M_JEEENS4_5SM1004TMEM4LOAD26SM100_TMEM_LOAD_16dp256b2xES11_NS12_INS13_ILi1ELi4ELi3EEES16_NST_INS5_IJS17_NSA_ILi16EEEEEENS5_IJS1Y_SC_EEEEEEENS4_17SM75_U32x4_LDSM_NENS4_14SM90_TMA_STOREES22_NS4_17SM90_U32x4_STSM_NENS4_39AutoVectorizingCopyWithAssumedAlignmentILi128EEEEEEvvEEEEvNT_6ParamsE,"",@"SHT_CUDA_INFO"
	.sectionflags	@""
	.align	4


	//----- nvinfo : EIATTR_CUDA_API_VERSION
	.align		4
        /*0000*/ 	.byte	0x04, 0x37
        /*0002*/ 	.short	(.L_31 - .L_30)
.L_30:
        /*0004*/ 	.word	0x00000082


	//----- nvinfo : EIATTR_KPARAM_INFO
	.align		4
.L_31:
        /*0008*/ 	.byte	0x04, 0x17
        /*000a*/ 	.short	(.L_33 - .L_32)
.L_32:
        /*000c*/ 	.word	0x00000000
        /*0010*/ 	.short	0x0000
        /*0012*/ 	.short	0x0000
        /*0014*/ 	.byte	0x00, 0xf0, 0x01, 0x20


	//----- nvinfo : EIATTR_AT_ENTRY_FRAGMENTS
	.align		4
.L_33:
        /*0018*/ 	.byte	0x04, 0x4f
        /*001a*/ 	.short	(.L_35 - .L_34)


	//   ....[0]....
.L_34:
        /*001c*/ 	.word	0x00000006


	//----- nvinfo : EIATTR_RESERVED_SMEM_USED
	.align		4
.L_35:
        /*0020*/ 	.byte	0x01, 0x41
	.zero		2


	//----- nvinfo : EIATTR_SPARSE_MMA_MASK
	.align		4
        /*0024*/ 	.byte	0x03, 0x50
        /*0026*/ 	.short	0x0000


	//----- nvinfo : EIATTR_TCGEN05_1CTA_USED
	.align		4
        /*0028*/ 	.byte	0x01, 0x51
	.zero		2


	//----- nvinfo : EIATTR_MAXREG_COUNT
	.align		4
        /*002c*/ 	.byte	0x03, 0x1b
        /*002e*/ 	.short	0x00ff


	//----- nvinfo : EIATTR_NUM_BARRIERS
	.align		4
        /*0030*/ 	.byte	0x02, 0x4c
        /*0032*/ 	.byte	0x07
	.zero		1


	//----- nvinfo : EIATTR_EXTERNS
	.align		4
        /*0034*/ 	.byte	0x04, 0x0f
        /*0036*/ 	.short	(.L_37 - .L_36)


	//   ....[0]....
	.align		4
.L_36:
        /*0038*/ 	.word	index@(__assertfail)


	//----- nvinfo : EIATTR_MERCURY_ISA_VERSION
	.align		4
.L_37:
        /*003c*/ 	.byte	0x03, 0x5f
        /*003e*/ 	.short	0x0101


	//----- nvinfo : EIATTR_INT_WARP_WIDE_INSTR_OFFSETS
	.align		4
        /*0040*/ 	.byte	0x04, 0x31
        /*0042*/ 	.short	(.L_39 - .L_38)


	//   ....[0]....
.L_38:
        /*0044*/ 	.word	0x00004530


	//   ....[1]....
        /*0048*/ 	.word	0x00004560


	//   ....[2]....
        /*004c*/ 	.word	0x00004580


	//   ....[3]....
        /*0050*/ 	.word	0x00005190


	//   ....[4]....
        /*0054*/ 	.word	0x000051a0


	//   ....[5]....
        /*0058*/ 	.word	0x00005360


	//   ....[6]....
        /*005c*/ 	.word	0x00005380


	//   ....[7]....
        /*0060*/ 	.word	0x000053a0


	//   ....[8]....
        /*0064*/ 	.word	0x000053c0


	//   ....[9]....
        /*0068*/ 	.word	0x00005460


	//   ....[10]....
        /*006c*/ 	.word	0x000054c0


	//----- nvinfo : EIATTR_COOP_GROUP_MASK_REGIDS
	.align		4
.L_39:
        /*0070*/ 	.byte	0x04, 0x29
        /*0072*/ 	.short	(.L_41 - .L_40)


	//   ....[0]....
.L_40:
        /*0074*/ 	.word	0xffffffff


	//   ....[1]....
        /*0078*/ 	.word	0xffffffff


	//   ....[2]....
        /*007c*/ 	.word	0xffffffff


	//   ....[3]....
        /*0080*/ 	.word	0xffffffff


	//   ....[4]....
        /*0084*/ 	.word	0xffffffff


	//   ....[5]....
        /*0088*/ 	.word	0xffffffff


	//   ....[6]....
        /*008c*/ 	.word	0xffffffff


	//   ....[7]....
        /*0090*/ 	.word	0xffffffff


	//   ....[8]....
        /*0094*/ 	.word	0xffffffff


	//   ....[9]....
        /*0098*/ 	.word	0xffffffff


	//   ....[10]....
        /*009c*/ 	.word	0xffffffff


	//   ....[11]....
        /*00a0*/ 	.word	0xffffffff


	//   ....[12]....
        /*00a4*/ 	.word	0xffffffff


	//   ....[13]....
        /*00a8*/ 	.word	0xffffffff


	//----- nvinfo : EIATTR_COOP_GROUP_INSTR_OFFSETS
	.align		4
.L_41:
        /*00ac*/ 	.byte	0x04, 0x28
        /*00ae*/ 	.short	(.L_43 - .L_42)


	//   ....[0]....
.L_42:
        /*00b0*/ 	.word	0x00000080


	//   ....[1]....
        /*00b4*/ 	.word	0x000004e0


	//   ....[2]....
        /*00b8*/ 	.word	0x00000860


	//   ....[3]....
        /*00bc*/ 	.word	0x000009c0


	//   ....[4]....
        /*00c0*/ 	.word	0x00000ac0


	//   ....[5]....
        /*00c4*/ 	.word	0x00000c30


	//   ....[6]....
        /*00c8*/ 	.word	0x00000dd0


	//   ....[7]....
        /*00cc*/ 	.word	0x00000f90


	//   ....[8]....
        /*00d0*/ 	.word	0x00002190


	//   ....[9]....
        /*00d4*/ 	.word	0x00003810


	//   ....[10]....
        /*00d8*/ 	.word	0x00003a20


	//   ....[11]....
        /*00dc*/ 	.word	0x00003a50


	//   ....[12]....
        /*00e0*/ 	.word	0x00004410


	//   ....[13]....
        /*00e4*/ 	.word	0x00004640


	//----- nvinfo : EIATTR_VRC_CTA_INIT_COUNT
	.align		4
.L_43:
        /*00e8*/ 	.byte	0x02, 0x4a
        /*00ea*/ 	.byte	0x80
	.zero		1


	//----- nvinfo : EIATTR_SYSCALL_OFFSETS
	.align		4
        /*00ec*/ 	.byte	0x04, 0x46
        /*00ee*/ 	.short	(.L_45 - .L_44)


	//   ....[0]....
.L_44:
        /*00f0*/ 	.word	0x00006050


	//   ....[1]....
        /*00f4*/ 	.word	0x00006140


	//   ....[2]....
        /*00f8*/ 	.word	0x00006a00


	//   ....[3]....
        /*00fc*/ 	.word	0x00006b70


	//   ....[4]....
        /*0100*/ 	.word	0x00006ce0


	//   ....[5]....
        /*0104*/ 	.word	0x00006e50


	//   ....[6]....
        /*0108*/ 	.word	0x00006fc0


	//   ....[7]....
        /*010c*/ 	.word	0x00007130


	//   ....[8]....
        /*0110*/ 	.word	0x000072a0


	//----- nvinfo : EIATTR_MBARRIER_INSTR_OFFSETS
	.align		4
.L_45:
        /*0114*/ 	.byte	0x04, 0x39
        /*0116*/ 	.short	(.L_47 - .L_46)


	//   ....[0]....
.L_46:
        /*0118*/ 	.word	0x00000600
        /*011c*/ 	.word	0x000000ff
        /*0120*/ 	.word	0x00000000
        /*0124*/ 	.short	0x0100
        /*0126*/ 	.byte	0x04
	.zero		1


	//   ....[1]....
        /*0128*/ 	.word	0x00000610
        /*012c*/ 	.word	0x000000ff
        /*0130*/ 	.word	0x00000090
        /*0134*/ 	.short	0x0100
        /*0136*/ 	.byte	0x04
	.zero		1


	//   ....[2]....
        /*0138*/ 	.word	0x00000620
        /*013c*/ 	.word	0x000000ff
        /*0140*/ 	.word	0x00000008
        /*0144*/ 	.short	0x0100
        /*0146*/ 	.byte	0x04
	.zero		1


	//   ....[3]....
        /*0148*/ 	.word	0x00000630
        /*014c*/ 	.word	0x000000ff
        /*0150*/ 	.word	0x00000098
        /*0154*/ 	.short	0x0100
        /*0156*/ 	.byte	0x04
	.zero		1


	//   ....[4]....
        /*0158*/ 	.word	0x00000640
        /*015c*/ 	.word	0x000000ff
        /*0160*/ 	.word	0x00000010
        /*0164*/ 	.short	0x0100
        /*0166*/ 	.byte	0x04
	.zero		1


	//   ....[5]....
        /*0168*/ 	.word	0x00000650
        /*016c*/ 	.word	0x000000ff
        /*0170*/ 	.word	0x000000a0
        /*0174*/ 	.short	0x0100
        /*0176*/ 	.byte	0x04
	.zero		1


	//   ....[6]....
        /*0178*/ 	.word	0x00000660
        /*017c*/ 	.word	0x000000ff
        /*0180*/ 	.word	0x00000018
        /*0184*/ 	.short	0x0100
        /*0186*/ 	.byte	0x04
	.zero		1


	//   ....[7]....
        /*0188*/ 	.word	0x00000670
        /*018c*/ 	.word	0x000000ff
        /*0190*/ 	.word	0x000000a8
        /*0194*/ 	.short	0x0100
        /*0196*/ 	.byte	0x04
	.zero		1


	//   ....[8]....
        /*0198*/ 	.word	0x00000680
        /*019c*/ 	.word	0x000000ff
        /*01a0*/ 	.word	0x00000020
        /*01a4*/ 	.short	0x0100
        /*01a6*/ 	.byte	0x04
	.zero		1


	//   ....[9]....
        /*01a8*/ 	.word	0x00000690
        /*01ac*/ 	.word	0x000000ff
        /*01b0*/ 	.word	0x000000b0
        /*01b4*/ 	.short	0x0100
        /*01b6*/ 	.byte	0x04
	.zero		1


	//   ....[10]....
        /*01b8*/ 	.word	0x000006a0
        /*01bc*/ 	.word	0x000000ff
        /*01c0*/ 	.word	0x00000028
        /*01c4*/ 	.short	0x0100
        /*01c6*/ 	.byte	0x04
	.zero		1


	//   ....[11]....
        /*01c8*/ 	.word	0x000006b0
        /*01cc*/ 	.word	0x000000ff
        /*01d0*/ 	.word	0x000000b8
        /*01d4*/ 	.short	0x0100
        /*01d6*/ 	.byte	0x04
	.zero		1


	//   ....[12]....
        /*01d8*/ 	.word	0x000006c0
        /*01dc*/ 	.word	0x000000ff
        /*01e0*/ 	.word	0x00000030
        /*01e4*/ 	.short	0x0100
        /*01e6*/ 	.byte	0x04
	.zero		1


	//   ....[13]....
        /*01e8*/ 	.word	0x000006d0
        /*01ec*/ 	.word	0x000000ff
        /*01f0*/ 	.word	0x000000c0
        /*01f4*/ 	.short	0x0100
        /*01f6*/ 	.byte	0x04
	.zero		1


	//   ....[14]....
        /*01f8*/ 	.word	0x000006e0
        /*01fc*/ 	.word	0x000000ff
        /*0200*/ 	.word	0x00000038
        /*0204*/ 	.short	0x0100
        /*0206*/ 	.byte	0x04
	.zero		1


	//   ....[15]....
        /*0208*/ 	.word	0x000006f0
        /*020c*/ 	.word	0x000000ff
        /*0210*/ 	.word	0x000000c8
        /*0214*/ 	.short	0x0100
        /*0216*/ 	.byte	0x04
	.zero		1


	//   ....[16]....
        /*0218*/ 	.word	0x00000700
        /*021c*/ 	.word	0x000000ff
        /*0220*/ 	.word	0x00000040
        /*0224*/ 	.short	0x0100
        /*0226*/ 	.byte	0x04
	.zero		1


	//   ....[17]....
        /*0228*/ 	.word	0x00000710
        /*022c*/ 	.word	0x000000ff
        /*0230*/ 	.word	0x000000d0
        /*0234*/ 	.short	0x0100
        /*0236*/ 	.byte	0x04
	.zero		1


	//   ....[18]....
        /*0238*/ 	.word	0x00000720
        /*023c*/ 	.word	0x000000ff
        /*0240*/ 	.word	0x00000048
        /*0244*/ 	.short	0x0100
        /*0246*/ 	.byte	0x04
	.zero		1


	//   ....[19]....
        /*0248*/ 	.word	0x00000730
        /*024c*/ 	.word	0x000000ff
        /*0250*/ 	.word	0x000000d8
        /*0254*/ 	.short	0x0100
        /*0256*/ 	.byte	0x04
	.zero		1


	//   ....[20]....
        /*0258*/ 	.word	0x00000740
        /*025c*/ 	.word	0x000000ff
        /*0260*/ 	.word	0x00000050
        /*0264*/ 	.short	0x0100
        /*0266*/ 	.byte	0x04
	.zero		1


	//   ....[21]....
        /*0268*/ 	.word	0x00000750
        /*026c*/ 	.word	0x000000ff
        /*0270*/ 	.word	0x000000e0
        /*0274*/ 	.short	0x0100
        /*0276*/ 	.byte	0x04
	.zero		1


	//   ....[22]....
        /*0278*/ 	.word	0x00000760
        /*027c*/ 	.word	0x000000ff
        /*0280*/ 	.word	0x00000058
        /*0284*/ 	.short	0x0100
        /*0286*/ 	.byte	0x04
	.zero		1


	//   ....[23]....
        /*0288*/ 	.word	0x00000770
        /*028c*/ 	.word	0x000000ff
        /*0290*/ 	.word	0x000000e8
        /*0294*/ 	.short	0x0100
        /*0296*/ 	.byte	0x04
	.zero		1


	//   ....[24]....
        /*0298*/ 	.word	0x00000780
        /*029c*/ 	.word	0x000000ff
        /*02a0*/ 	.word	0x00000060
        /*02a4*/ 	.short	0x0100
        /*02a6*/ 	.byte	0x04
	.zero		1


	//   ....[25]....
        /*02a8*/ 	.word	0x00000790
        /*02ac*/ 	.word	0x000000ff
        /*02b0*/ 	.word	0x000000f0
        /*02b4*/ 	.short	0x0100
        /*02b6*/ 	.byte	0x04
	.zero		1


	//   ....[26]....
        /*02b8*/ 	.word	0x000007a0
        /*02bc*/ 	.word	0x000000ff
        /*02c0*/ 	.word	0x00000068
        /*02c4*/ 	.short	0x0100
        /*02c6*/ 	.byte	0x04
	.zero		1


	//   ....[27]....
        /*02c8*/ 	.word	0x000007b0
        /*02cc*/ 	.word	0x000000ff
        /*02d0*/ 	.word	0x000000f8
        /*02d4*/ 	.short	0x0100
        /*02d6*/ 	.byte	0x04
	.zero		1


	//   ....[28]....
        /*02d8*/ 	.word	0x000007c0
        /*02dc*/ 	.word	0x000000ff
        /*02e0*/ 	.word	0x00000070
        /*02e4*/ 	.short	0x0100
        /*02e6*/ 	.byte	0x04
	.zero		1


	//   ....[29]....
        /*02e8*/ 	.word	0x000007d0
        /*02ec*/ 	.word	0x000000ff
        /*02f0*/ 	.word	0x00000100
        /*02f4*/ 	.short	0x0100
        /*02f6*/ 	.byte	0x04
	.zero		1


	//   ....[30]....
        /*02f8*/ 	.word	0x000007e0
        /*02fc*/ 	.word	0x000000ff
        /*0300*/ 	.word	0x00000078
        /*0304*/ 	.short	0x0100
        /*0306*/ 	.byte	0x04
	.zero		1


	//   ....[31]....
        /*0308*/ 	.word	0x000007f0
        /*030c*/ 	.word	0x000000ff
        /*0310*/ 	.word	0x00000108
        /*0314*/ 	.short	0x0100
        /*0316*/ 	.byte	0x04
	.zero		1


	//   ....[32]....
        /*0318*/ 	.word	0x00000800
        /*031c*/ 	.word	0x000000ff
        /*0320*/ 	.word	0x00000080
        /*0324*/ 	.short	0x0100
        /*0326*/ 	.byte	0x04
	.zero		1


	//   ....[33]....
        /*0328*/ 	.word	0x00000810
        /*032c*/ 	.word	0x000000ff
        /*0330*/ 	.word	0x00000110
        /*0334*/ 	.short	0x0100
        /*0336*/ 	.byte	0x04
	.zero		1


	//   ....[34]....
        /*0338*/ 	.word	0x00000820
        /*033c*/ 	.word	0x000000ff
        /*0340*/ 	.word	0x00000088
        /*0344*/ 	.short	0x0100
        /*0346*/ 	.byte	0x04
	.zero		1


	//   ....[35]....
        /*0348*/ 	.word	0x00000830
        /*034c*/ 	.word	0x000000ff
        /*0350*/ 	.word	0x00000118
        /*0354*/ 	.short	0x0100
        /*0356*/ 	.byte	0x04
	.zero		1


	//   ....[36]....
        /*0358*/ 	.word	0x00000970
        /*035c*/ 	.word	0x000000ff
        /*0360*/ 	.word	0x00000120
        /*0364*/ 	.short	0x0100
        /*0366*/ 	.byte	0x04
	.zero		1


	//   ....[37]....
        /*0368*/ 	.word	0x00000980
        /*036c*/ 	.word	0x000000ff
        /*0370*/ 	.word	0x00000130
        /*0374*/ 	.short	0x0100
        /*0376*/ 	.byte	0x04
	.zero		1


	//   ....[38]....
        /*0378*/ 	.word	0x00000990
        /*037c*/ 	.word	0x000000ff
        /*0380*/ 	.word	0x00000128
        /*0384*/ 	.short	0x0100
        /*0386*/ 	.byte	0x04
	.zero		1


	//   ....[39]....
        /*0388*/ 	.word	0x000009a0
        /*038c*/ 	.word	0x000000ff
        /*0390*/ 	.word	0x00000138
        /*0394*/ 	.short	0x0100
        /*0396*/ 	.byte	0x04
	.zero		1


	//   ....[40]....
        /*0398*/ 	.word	0x00000a90
        /*039c*/ 	.word	0x000000ff
        /*03a0*/ 	.word	0x00000140
        /*03a4*/ 	.short	0x0100
        /*03a6*/ 	.byte	0x06
	.zero		1


	//   ....[41]....
        /*03a8*/ 	.word	0x00000aa0
        /*03ac*/ 	.word	0x000000ff
        /*03b0*/ 	.word	0x00000148
        /*03b4*/ 	.short	0x0100
        /*03b6*/ 	.byte	0x06
	.zero		1


	//   ....[42]....
        /*03b8*/ 	.word	0x00000be0
        /*03bc*/ 	.word	0x000000ff
        /*03c0*/ 	.word	0x00000150
        /*03c4*/ 	.short	0x0100
        /*03c6*/ 	.byte	0x06
	.zero		1


	//   ....[43]....
        /*03c8*/ 	.word	0x00000bf0
        /*03cc*/ 	.word	0x000000ff
        /*03d0*/ 	.word	0x00000160
        /*03d4*/ 	.short	0x0100
        /*03d6*/ 	.byte	0x06
	.zero		1


	//   ....[44]....
        /*03d8*/ 	.word	0x00000c00
        /*03dc*/ 	.word	0x000000ff
        /*03e0*/ 	.word	0x00000158
        /*03e4*/ 	.short	0x0100
        /*03e6*/ 	.byte	0x06
	.zero		1


	//   ....[45]....
        /*03e8*/ 	.word	0x00000c10
        /*03ec*/ 	.word	0x000000ff
        /*03f0*/ 	.word	0x00000168
        /*03f4*/ 	.short	0x0100
        /*03f6*/ 	.byte	0x06
	.zero		1


	//   ....[46]....
        /*03f8*/ 	.word	0x00000d40
        /*03fc*/ 	.word	0x000000ff
        /*0400*/ 	.word	0x00000170
        /*0404*/ 	.short	0x0100
        /*0406*/ 	.byte	0x04
	.zero		1


	//   ....[47]....
        /*0408*/ 	.word	0x00000d50
        /*040c*/ 	.word	0x000000ff
        /*0410*/ 	.word	0x00000190
        /*0414*/ 	.short	0x0100
        /*0416*/ 	.byte	0x04
	.zero		1


	//   ....[48]....
        /*0418*/ 	.word	0x00000d60
        /*041c*/ 	.word	0x000000ff
        /*0420*/ 	.word	0x00000178
        /*0424*/ 	.short	0x0100
        /*0426*/ 	.byte	0x04
	.zero		1


	//   ....[49]....
        /*0428*/ 	.word	0x00000d70
        /*042c*/ 	.word	0x000000ff
        /*0430*/ 	.word	0x00000198
        /*0434*/ 	.short	0x0100
        /*0436*/ 	.byte	0x04
	.zero		1


	//   ....[50]....
        /*0438*/ 	.word	0x00000d80
        /*043c*/ 	.word	0x000000ff
        /*0440*/ 	.word	0x00000180
        /*0444*/ 	.short	0x0100
        /*0446*/ 	.byte	0x04
	.zero		1


	//   ....[51]....
        /*0448*/ 	.word	0x00000d90
        /*044c*/ 	.word	0x000000ff
        /*0450*/ 	.word	0x000001a0
        /*0454*/ 	.short	0x0100
        /*0456*/ 	.byte	0x04
	.zero		1


	//   ....[52]....
        /*0458*/ 	.word	0x00000da0
        /*045c*/ 	.word	0x000000ff
        /*0460*/ 	.word	0x00000188
        /*0464*/ 	.short	0x0100
        /*0466*/ 	.byte	0x04
	.zero		1


	//   ....[53]....
        /*0468*/ 	.word	0x00000db0
        /*046c*/ 	.word	0x000000ff
        /*0470*/ 	.word	0x000001a8
        /*0474*/ 	.short	0x0100
        /*0476*/ 	.byte	0x04
	.zero		1


	//   ....[54]....
        /*0478*/ 	.word	0x00000ea0
        /*047c*/ 	.word	0x000000ff
        /*0480*/ 	.word	0x000001b0
        /*0484*/ 	.short	0x0100
        /*0486*/ 	.byte	0x04
	.zero		1


	//   ....[55]....
        /*0488*/ 	.word	0x00000eb0
        /*048c*/ 	.word	0x000000ff
        /*0490*/ 	.word	0x000001c0
        /*0494*/ 	.short	0x0100
        /*0496*/ 	.byte	0x04
	.zero		1


	//   ....[56]....
        /*0498*/ 	.word	0x00000ec0
        /*049c*/ 	.word	0x000000ff
        /*04a0*/ 	.word	0x000001b8
        /*04a4*/ 	.short	0x0100
        /*04a6*/ 	.byte	0x04
	.zero		1


	//   ....[57]....
        /*04a8*/ 	.word	0x00000ed0
        /*04ac*/ 	.word	0x000000ff
        /*04b0*/ 	.word	0x000001c8
        /*04b4*/ 	.short	0x0100
        /*04b6*/ 	.byte	0x04
	.zero		1


	//   ....[58]....
        /*04b8*/ 	.word	0x00001a30
        /*04bc*/ 	.word	0x00000000
        /*04c0*/ 	.word	0x000001c0
        /*04c4*/ 	.short	0x010a
        /*04c6*/ 	.byte	0xff
	.zero		1


	//   ....[59]....
        /*04c8*/ 	.word	0x00001a60
        /*04cc*/ 	.word	0x00000000
        /*04d0*/ 	.word	0x000001b0
        /*04d4*/ 	.short	0x0101
        /*04d6*/ 	.byte	0xff
	.zero		1


	//   ....[60]....
        /*04d8*/ 	.word	0x00001b10
        /*04dc*/ 	.word	0x000000ff
        /*04e0*/ 	.word	0x00000090
        /*04e4*/ 	.short	0x010a
        /*04e6*/ 	.byte	0x06
	.zero		1


	//   ....[61]....
        /*04e8*/ 	.word	0x00001b90
        /*04ec*/ 	.word	0x000000ff
        /*04f0*/ 	.word	0x00000090
        /*04f4*/ 	.short	0x010a
        /*04f6*/ 	.byte	0x21
	.zero		1


	//   ....[62]....
        /*04f8*/ 	.word	0x00001d20
        /*04fc*/ 	.word	0x000000ff
        /*0500*/ 	.word	0x00000090
        /*0504*/ 	.short	0x010a
        /*0506*/ 	.byte	0x06
	.zero		1


	//   ....[63]....
        /*0508*/ 	.word	0x00001e50
        /*050c*/ 	.word	0x000000ff
        /*0510*/ 	.word	0x00000148
        /*0514*/ 	.short	0x0101
        /*0516*/ 	.byte	0x0f
	.zero		1


	//   ....[64]....
        /*0518*/ 	.word	0x00001e70
        /*051c*/ 	.word	0x000000ff
        /*0520*/ 	.word	0x00000090
        /*0524*/ 	.short	0x010a
        /*0526*/ 	.byte	0x06
	.zero		1


	//   ....[65]....
        /*0528*/ 	.word	0x00001ef0
        /*052c*/ 	.word	0x000000ff
        /*0530*/ 	.word	0x00000090
        /*0534*/ 	.short	0x010a
        /*0536*/ 	.byte	0x09
	.zero		1


	//   ....[66]....
        /*0538*/ 	.word	0x00002080
        /*053c*/ 	.word	0x000000ff
        /*0540*/ 	.word	0x00000090
        /*0544*/ 	.short	0x010a
        /*0546*/ 	.byte	0x07
	.zero		1


	//   ....[67]....
        /*0548*/ 	.word	0x000021c0
        /*054c*/ 	.word	0x00000003
        /*0550*/ 	.word	0x00000150
        /*0554*/ 	.short	0x010a
        /*0556*/ 	.byte	0xff
	.zero		1


	//   ....[68]....
        /*0558*/ 	.word	0x00002310
        /*055c*/ 	.word	0x00000000
        /*0560*/ 	.word	0x00000000
        /*0564*/ 	.short	0x0101
        /*0566*/ 	.byte	0xff
	.zero		1


	//   ....[69]....
        /*0568*/ 	.word	0x000028b0
        /*056c*/ 	.word	0x000000ff
        /*0570*/ 	.word	0x00000000
        /*0574*/ 	.short	0x010a
        /*0576*/ 	.byte	0x04
	.zero		1


	//   ....[70]....
        /*0578*/ 	.word	0x00002940
        /*057c*/ 	.word	0x000000ff
        /*0580*/ 	.word	0x00000000
        /*0584*/ 	.short	0x010a
        /*0586*/ 	.byte	0x05
	.zero		1


	//   ....[71]....
        /*0588*/ 	.word	0x000029d0
        /*058c*/ 	.word	0x000000ff
        /*0590*/ 	.word	0x00000000
        /*0594*/ 	.short	0x010a
        /*0596*/ 	.byte	0x05
	.zero		1


	//   ....[72]....
        /*0598*/ 	.word	0x00002a60
        /*059c*/ 	.word	0x000000ff
        /*05a0*/ 	.word	0x00000000
        /*05a4*/ 	.short	0x010a
        /*05a6*/ 	.byte	0x05
	.zero		1


	//   ....[73]....
        /*05a8*/ 	.word	0x00002af0
        /*05ac*/ 	.word	0x000000ff
        /*05b0*/ 	.word	0x00000000
        /*05b4*/ 	.short	0x010a
        /*05b6*/ 	.byte	0x05
	.zero		1


	//   ....[74]....
        /*05b8*/ 	.word	0x00002b80
        /*05bc*/ 	.word	0x000000ff
        /*05c0*/ 	.word	0x00000000
        /*05c4*/ 	.short	0x010a
        /*05c6*/ 	.byte	0x05
	.zero		1


	//   ....[75]....
        /*05c8*/ 	.word	0x00002c10
        /*05cc*/ 	.word	0x000000ff
        /*05d0*/ 	.word	0x00000000
        /*05d4*/ 	.short	0x010a
        /*05d6*/ 	.byte	0x05
	.zero		1


	//   ....[76]....
        /*05d8*/ 	.word	0x00002ca0
        /*05dc*/ 	.word	0x000000ff
        /*05e0*/ 	.word	0x00000000
        /*05e4*/ 	.short	0x010a
        /*05e6*/ 	.byte	0x05
	.zero		1


	//   ....[77]....
        /*05e8*/ 	.word	0x00002d30
        /*05ec*/ 	.word	0x000000ff
        /*05f0*/ 	.word	0x00000000
        /*05f4*/ 	.short	0x010a
        /*05f6*/ 	.byte	0x05
	.zero		1


	//   ....[78]....
        /*05f8*/ 	.word	0x00002dc0
        /*05fc*/ 	.word	0x000000ff
        /*0600*/ 	.word	0x00000000
        /*0604*/ 	.short	0x010a
        /*0606*/ 	.byte	0x05
	.zero		1


	//   ....[79]....
        /*0608*/ 	.word	0x00002e50
        /*060c*/ 	.word	0x000000ff
        /*0610*/ 	.word	0x00000000
        /*0614*/ 	.short	0x010a
        /*0616*/ 	.byte	0x05
	.zero		1


	//   ....[80]....
        /*0618*/ 	.word	0x00002ee0
        /*061c*/ 	.word	0x000000ff
        /*0620*/ 	.word	0x00000000
        /*0624*/ 	.short	0x010a
        /*0626*/ 	.byte	0x05
	.zero		1


	//   ....[81]....
        /*0628*/ 	.word	0x00002f70
        /*062c*/ 	.word	0x000000ff
        /*0630*/ 	.word	0x00000000
        /*0634*/ 	.short	0x010a
        /*0636*/ 	.byte	0x05
	.zero		1


	//   ....[82]....
        /*0638*/ 	.word	0x00003000
        /*063c*/ 	.word	0x000000ff
        /*0640*/ 	.word	0x00000000
        /*0644*/ 	.short	0x010a
        /*0646*/ 	.byte	0x05
	.zero		1


	//   ....[83]....
        /*0648*/ 	.word	0x00003090
        /*064c*/ 	.word	0x000000ff
        /*0650*/ 	.word	0x00000000
        /*0654*/ 	.short	0x010a
        /*0656*/ 	.byte	0x05
	.zero		1


	//   ....[84]....
        /*0658*/ 	.word	0x00003120
        /*065c*/ 	.word	0x000000ff
        /*0660*/ 	.word	0x00000000
        /*0664*/ 	.short	0x010a
        /*0666*/ 	.byte	0x05
	.zero		1


	//   ....[85]....
        /*0668*/ 	.word	0x000031b0
        /*066c*/ 	.word	0x000000ff
        /*0670*/ 	.word	0x00000000
        /*0674*/ 	.short	0x010a
        /*0676*/ 	.byte	0x05
	.zero		1


	//   ....[86]....
        /*0678*/ 	.word	0x00003250
        /*067c*/ 	.word	0x00000000
        /*0680*/ 	.word	0x00000000
        /*0684*/ 	.short	0x010a
        /*0686*/ 	.byte	0xff
	.zero		1


	//   ....[87]....
        /*0688*/ 	.word	0x00003370
        /*068c*/ 	.word	0x00000002
        /*0690*/ 	.word	0x000001b0
        /*0694*/ 	.short	0x010a
        /*0696*/ 	.byte	0xff
	.zero		1


	//   ....[88]....
        /*0698*/ 	.word	0x000033e0
        /*069c*/ 	.word	0x00000002
        /*06a0*/ 	.word	0x00000000
        /*06a4*/ 	.short	0x0101
        /*06a6*/ 	.byte	0xff
	.zero		1


	//   ....[89]....
        /*06a8*/ 	.word	0x00003400
        /*06ac*/ 	.word	0x000000ff
        /*06b0*/ 	.word	0x00000160
        /*06b4*/ 	.short	0x010a
        /*06b6*/ 	.byte	0x04
	.zero		1


	//   ....[90]....
        /*06b8*/ 	.word	0x00003520
        /*06bc*/ 	.word	0x00000002
        /*06c0*/ 	.word	0x00000150
        /*06c4*/ 	.short	0x010a
        /*06c6*/ 	.byte	0xff
	.zero		1


	//   ....[91]....
        /*06c8*/ 	.word	0x00003620
        /*06cc*/ 	.word	0x00000002
        /*06d0*/ 	.word	0x00000000
        /*06d4*/ 	.short	0x0101
        /*06d6*/ 	.byte	0xff
	.zero		1


	//   ....[92]....
        /*06d8*/ 	.word	0x000036b0
        /*06dc*/ 	.word	0x000000ff
        /*06e0*/ 	.word	0x00000160
        /*06e4*/ 	.short	0x0106
        /*06e6*/ 	.byte	0x04
	.zero		1


	//   ....[93]....
        /*06e8*/ 	.word	0x000036d0
        /*06ec*/ 	.word	0x000000ff
        /*06f0*/ 	.word	0x00000160
        /*06f4*/ 	.short	0x010a
        /*06f6*/ 	.byte	0x04
	.zero		1


	//   ....[94]....
        /*06f8*/ 	.word	0x00003760
        /*06fc*/ 	.word	0x000000ff
        /*0700*/ 	.word	0x00000160
        /*0704*/ 	.short	0x0106
        /*0706*/ 	.byte	0x06
	.zero		1


	//   ....[95]....
        /*0708*/ 	.word	0x000037a0
        /*070c*/ 	.word	0x00000000
        /*0710*/ 	.word	0x00000160
        /*0714*/ 	.short	0x010a
        /*0716*/ 	.byte	0xff
	.zero		1


	//   ....[96]....
        /*0718*/ 	.word	0x00003cb0
        /*071c*/ 	.word	0x00000000
        /*0720*/ 	.word	0x00000150
        /*0724*/ 	.short	0x010a
        /*0726*/ 	.byte	0xff
	.zero		1


	//   ....[97]....
        /*0728*/ 	.word	0x00003db0
        /*072c*/ 	.word	0x00000003
        /*0730*/ 	.word	0x00000000
        /*0734*/ 	.short	0x0101
        /*0736*/ 	.byte	0xff
	.zero		1


	//   ....[98]....
        /*0738*/ 	.word	0x00003dc0
        /*073c*/ 	.word	0x000000ff
        /*0740*/ 	.word	0x00000000
        /*0744*/ 	.short	0x010a
        /*0746*/ 	.byte	0x05
	.zero		1


	//   ....[99]....
        /*0748*/ 	.word	0x00003e40
        /*074c*/ 	.word	0x000000ff
        /*0750*/ 	.word	0x00000190
        /*0754*/ 	.short	0x010a
        /*0756*/ 	.byte	0x17
	.zero		1


	//   ....[100]....
        /*0758*/ 	.word	0x00003f10
        /*075c*/ 	.word	0x000000ff
        /*0760*/ 	.word	0x00000000
        /*0764*/ 	.short	0x010a
        /*0766*/ 	.byte	0x07
	.zero		1


	//   ....[101]....
        /*0768*/ 	.word	0x00004050
        /*076c*/ 	.word	0x000000ff
        /*0770*/ 	.word	0x00000000
        /*0774*/ 	.short	0x010a
        /*0776*/ 	.byte	0x06
	.zero		1


	//   ....[102]....
        /*0778*/ 	.word	0x00004240
        /*077c*/ 	.word	0x000000ff
        /*0780*/ 	.word	0x00000000
        /*0784*/ 	.short	0x010a
        /*0786*/ 	.byte	0x04
	.zero		1


	//   ....[103]....
        /*0788*/ 	.word	0x000042d0
        /*078c*/ 	.word	0x000000ff
        /*0790*/ 	.word	0x00000000
        /*0794*/ 	.short	0x010a
        /*0796*/ 	.byte	0x05
	.zero		1


	//   ....[104]....
        /*0798*/ 	.word	0x00004360
        /*079c*/ 	.word	0x000000ff
        /*07a0*/ 	.word	0x00000000
        /*07a4*/ 	.short	0x010a
        /*07a6*/ 	.byte	0x05
	.zero		1


	//   ....[105]....
        /*07a8*/ 	.word	0x000043f0
        /*07ac*/ 	.word	0x000000ff
        /*07b0*/ 	.word	0x00000000
        /*07b4*/ 	.short	0x010a
        /*07b6*/ 	.byte	0x04
	.zero		1


	//   ....[106]....
        /*07b8*/ 	.word	0x000048d0
        /*07bc*/ 	.word	0x00000003
        /*07c0*/ 	.word	0x00000150
        /*07c4*/ 	.short	0x010a
        /*07c6*/ 	.byte	0xff
	.zero		1


	//   ....[107]....
        /*07c8*/ 	.word	0x00004a40
        /*07cc*/ 	.word	0x00000000
        /*07d0*/ 	.word	0x00000000
        /*07d4*/ 	.short	0x0101
        /*07d6*/ 	.byte	0xff
	.zero		1


	//   ....[108]....
        /*07d8*/ 	.word	0x00004ef0
        /*07dc*/ 	.word	0x000000ff
        /*07e0*/ 	.word	0x00000148
        /*07e4*/ 	.short	0x010a
        /*07e6*/ 	.byte	0x06
	.zero		1


	//   ....[109]....
        /*07e8*/ 	.word	0x000050c0
        /*07ec*/ 	.word	0x000000ff
        /*07f0*/ 	.word	0x00000130
        /*07f4*/ 	.short	0x010a
        /*07f6*/ 	.byte	0x07
	.zero		1


	//   ....[110]....
        /*07f8*/ 	.word	0x00005500
        /*07fc*/ 	.word	0x000000ff
        /*0800*/ 	.word	0x00000120
        /*0804*/ 	.short	0x010b
        /*0806*/ 	.byte	0x07
	.zero		1


	//   ....[111]....
        /*0808*/ 	.word	0x00005510
        /*080c*/ 	.word	0x000000ff
        /*0810*/ 	.word	0x00000000
        /*0814*/ 	.short	0x0101
        /*0816*/ 	.byte	0x04
	.zero		1


	//   ....[112]....
        /*0818*/ 	.word	0x00005560
        /*081c*/ 	.word	0x000000ff
        /*0820*/ 	.word	0x00000000
        /*0824*/ 	.short	0x010a
        /*0826*/ 	.byte	0x04
	.zero		1


	//   ....[113]....
        /*0828*/ 	.word	0x00005600
        /*082c*/ 	.word	0x00000000
        /*0830*/ 	.word	0x00000000
        /*0834*/ 	.short	0x010a
        /*0836*/ 	.byte	0xff
	.zero		1


	//   ....[114]....
        /*0838*/ 	.word	0x00005910
        /*083c*/ 	.word	0x00000008
        /*0840*/ 	.word	0x00000150
        /*0844*/ 	.short	0x010a
        /*0846*/ 	.byte	0xff
	.zero		1


	//   ....[115]....
        /*0848*/ 	.word	0x00005a90
        /*084c*/ 	.word	0x00000000
        /*0850*/ 	.word	0x00000000
        /*0854*/ 	.short	0x0101
        /*0856*/ 	.byte	0xff
	.zero		1


	//   ....[116]....
        /*0858*/ 	.word	0x00006550
        /*085c*/ 	.word	0x00000000
        /*0860*/ 	.word	0x00000120
        /*0864*/ 	.short	0x010a
        /*0866*/ 	.byte	0xff
	.zero		1


	//   ....[117]....
        /*0868*/ 	.word	0x00006570
        /*086c*/ 	.word	0x00000011
        /*0870*/ 	.word	0x00000170
        /*0874*/ 	.short	0x010a
        /*0876*/ 	.byte	0xff
	.zero		1


	//   ....[118]....
        /*0878*/ 	.word	0x00006670
        /*087c*/ 	.word	0x00000000
        /*0880*/ 	.word	0x00000120
        /*0884*/ 	.short	0x010a
        /*0886*/ 	.byte	0xff
	.zero		1


	//   ....[119]....
        /*0888*/ 	.word	0x000068e0
        /*088c*/ 	.word	0x00000011
        /*0890*/ 	.word	0x00000170
        /*0894*/ 	.short	0x010a
        /*0896*/ 	.byte	0xff
	.zero		1


	//   ....[120]....
        /*0898*/ 	.word	0x000075e0
        /*089c*/ 	.word	0x000000ff
        /*08a0*/ 	.word	0x00000000
        /*08a4*/ 	.short	0x0101
        /*08a6*/ 	.byte	0x04
	.zero		1


	//   ....[121]....
        /*08a8*/ 	.word	0x00008430
        /*08ac*/ 	.word	0x00000000
        /*08b0*/ 	.word	0x00000000
        /*08b4*/ 	.short	0x0101
        /*08b6*/ 	.byte	0xff
	.zero		1


	//   ....[122]....
        /*08b8*/ 	.word	0x000086d0
        /*08bc*/ 	.word	0x00000000
        /*08c0*/ 	.word	0x000001c0
        /*08c4*/ 	.short	0x010a
        /*08c6*/ 	.byte	0xff
	.zero		1


	//   ....[123]....
        /*08c8*/ 	.word	0x00008730
        /*08cc*/ 	.word	0x00000000
        /*08d0*/ 	.word	0x00000090
        /*08d4*/ 	.short	0x010a
        /*08d6*/ 	.byte	0xff
	.zero		1


	//   ....[124]....
        /*08d8*/ 	.word	0x00008790
        /*08dc*/ 	.word	0x00000000
        /*08e0*/ 	.word	0x00000090
        /*08e4*/ 	.short	0x010a
        /*08e6*/ 	.byte	0xff
	.zero		1


	//   ....[125]....
        /*08e8*/ 	.word	0x000087e0
        /*08ec*/ 	.word	0x00000003
        /*08f0*/ 	.word	0x00000150
        /*08f4*/ 	.short	0x010a
        /*08f6*/ 	.byte	0xff
	.zero		1


	//   ....[126]....
        /*08f8*/ 	.word	0x00008840
        /*08fc*/ 	.word	0x00000000
        /*0900*/ 	.word	0x00000000
        /*0904*/ 	.short	0x010a
        /*0906*/ 	.byte	0xff
	.zero		1


	//   ....[127]....
        /*0908*/ 	.word	0x000088a0
        /*090c*/ 	.word	0x00000000
        /*0910*/ 	.word	0x00000000
        /*0914*/ 	.short	0x010a
        /*0916*/ 	.byte	0xff
	.zero		1


	//   ....[128]....
        /*0918*/ 	.word	0x00008900
        /*091c*/ 	.word	0x00000000
        /*0920*/ 	.word	0x00000000
        /*0924*/ 	.short	0x010a
        /*0926*/ 	.byte	0xff
	.zero		1


	//   ....[129]....
        /*0928*/ 	.word	0x00008960
        /*092c*/ 	.word	0x00000000
        /*0930*/ 	.word	0x00000000
        /*0934*/ 	.short	0x010a
        /*0936*/ 	.byte	0xff
	.zero		1


	//   ....[130]....
        /*0938*/ 	.word	0x000089c0
        /*093c*/ 	.word	0x00000000
        /*0940*/ 	.word	0x00000000
        /*0944*/ 	.short	0x010a
        /*0946*/ 	.byte	0xff
	.zero		1


	//   ....[131]....
        /*0948*/ 	.word	0x00008a20
        /*094c*/ 	.word	0x00000000
        /*0950*/ 	.word	0x00000000
        /*0954*/ 	.short	0x010a
        /*0956*/ 	.byte	0xff
	.zero		1


	//   ....[132]....
        /*0958*/ 	.word	0x00008a80
        /*095c*/ 	.word	0x00000000
        /*0960*/ 	.word	0x00000000
        /*0964*/ 	.short	0x010a
        /*0966*/ 	.byte	0xff
	.zero		1


	//   ....[133]....
        /*0968*/ 	.word	0x00008ae0
        /*096c*/ 	.word	0x00000000
        /*0970*/ 	.word	0x00000000
        /*0974*/ 	.short	0x010a
        /*0976*/ 	.byte	0xff
	.zero		1


	//   ....[134]....
        /*0978*/ 	.word	0x00008b40
        /*097c*/ 	.word	0x00000000
        /*0980*/ 	.word	0x00000000
        /*0984*/ 	.short	0x010a
        /*0986*/ 	.byte	0xff
	.zero		1


	//   ....[135]....
        /*0988*/ 	.word	0x00008ba0
        /*098c*/ 	.word	0x00000000
        /*0990*/ 	.word	0x00000000
        /*0994*/ 	.short	0x010a
        /*0996*/ 	.byte	0xff
	.zero		1


	//   ....[136]....
        /*0998*/ 	.word	0x00008c00
        /*099c*/ 	.word	0x00000000
        /*09a0*/ 	.word	0x00000000
        /*09a4*/ 	.short	0x010a
        /*09a6*/ 	.byte	0xff
	.zero		1


	//   ....[137]....
        /*09a8*/ 	.word	0x00008c60
        /*09ac*/ 	.word	0x00000000
        /*09b0*/ 	.word	0x00000000
        /*09b4*/ 	.short	0x010a
        /*09b6*/ 	.byte	0xff
	.zero		1


	//   ....[138]....
        /*09b8*/ 	.word	0x00008cc0
        /*09bc*/ 	.word	0x00000000
        /*09c0*/ 	.word	0x00000000
        /*09c4*/ 	.short	0x010a
        /*09c6*/ 	.byte	0xff
	.zero		1


	//   ....[139]....
        /*09c8*/ 	.word	0x00008d20
        /*09cc*/ 	.word	0x00000000
        /*09d0*/ 	.word	0x00000000
        /*09d4*/ 	.short	0x010a
        /*09d6*/ 	.byte	0xff
	.zero		1


	//   ....[140]....
        /*09d8*/ 	.word	0x00008d80
        /*09dc*/ 	.word	0x00000000
        /*09e0*/ 	.word	0x00000000
        /*09e4*/ 	.short	0x010a
        /*09e6*/ 	.byte	0xff
	.zero		1


	//   ....[141]....
        /*09e8*/ 	.word	0x00008de0
        /*09ec*/ 	.word	0x00000000
        /*09f0*/ 	.word	0x00000000
        /*09f4*/ 	.short	0x010a
        /*09f6*/ 	.byte	0xff
	.zero		1


	//   ....[142]....
        /*09f8*/ 	.word	0x00008e40
        /*09fc*/ 	.word	0x00000000
        /*0a00*/ 	.word	0x00000000
        /*0a04*/ 	.short	0x010a
        /*0a06*/ 	.byte	0xff
	.zero		1


	//   ....[143]....
        /*0a08*/ 	.word	0x00008e90
        /*0a0c*/ 	.word	0x00000002
        /*0a10*/ 	.word	0x000001b0
        /*0a14*/ 	.short	0x010a
        /*0a16*/ 	.byte	0xff
	.zero		1


	//   ....[144]....
        /*0a18*/ 	.word	0x00008ef0
        /*0a1c*/ 	.word	0x00000002
        /*0a20*/ 	.word	0x00000160
        /*0a24*/ 	.short	0x010a
        /*0a26*/ 	.byte	0xff
	.zero		1


	//   ....[145]....
        /*0a28*/ 	.word	0x00008f40
        /*0a2c*/ 	.word	0x00000002
        /*0a30*/ 	.word	0x00000150
        /*0a34*/ 	.short	0x010a
        /*0a36*/ 	.byte	0xff
	.zero		1


	//   ....[146]....
        /*0a38*/ 	.word	0x00008fa0
        /*0a3c*/ 	.word	0x00000000
        /*0a40*/ 	.word	0x00000160
        /*0a44*/ 	.short	0x010a
        /*0a46*/ 	.byte	0xff
	.zero		1


	//   ....[147]....
        /*0a48*/ 	.word	0x00008ff0
        /*0a4c*/ 	.word	0x00000000
        /*0a50*/ 	.word	0x00000150
        /*0a54*/ 	.short	0x010a
        /*0a56*/ 	.byte	0xff
	.zero		1


	//   ....[148]....
        /*0a58*/ 	.word	0x00009050
        /*0a5c*/ 	.word	0x00000002
        /*0a60*/ 	.word	0x00000190
        /*0a64*/ 	.short	0x010a
        /*0a66*/ 	.byte	0xff
	.zero		1


	//   ....[149]....
        /*0a68*/ 	.word	0x000090b0
        /*0a6c*/ 	.word	0x00000000
        /*0a70*/ 	.word	0x00000000
        /*0a74*/ 	.short	0x010a
        /*0a76*/ 	.byte	0xff
	.zero		1


	//   ....[150]....
        /*0a78*/ 	.word	0x00009110
        /*0a7c*/ 	.word	0x00000000
        /*0a80*/ 	.word	0x00000000
        /*0a84*/ 	.short	0x010a
        /*0a86*/ 	.byte	0xff
	.zero		1


	//   ....[151]....
        /*0a88*/ 	.word	0x00009170
        /*0a8c*/ 	.word	0x00000000
        /*0a90*/ 	.word	0x00000000
        /*0a94*/ 	.short	0x010a
        /*0a96*/ 	.byte	0xff
	.zero		1


	//   ....[152]....
        /*0a98*/ 	.word	0x000091d0
        /*0a9c*/ 	.word	0x00000000
        /*0aa0*/ 	.word	0x00000000
        /*0aa4*/ 	.short	0x010a
        /*0aa6*/ 	.byte	0xff
	.zero		1


	//   ....[153]....
        /*0aa8*/ 	.word	0x00009230
        /*0aac*/ 	.word	0x00000000
        /*0ab0*/ 	.word	0x00000000
        /*0ab4*/ 	.short	0x010a
        /*0ab6*/ 	.byte	0xff
	.zero		1


	//   ....[154]....
        /*0ab8*/ 	.word	0x00009280
        /*0abc*/ 	.word	0x00000003
        /*0ac0*/ 	.word	0x00000150
        /*0ac4*/ 	.short	0x010a
        /*0ac6*/ 	.byte	0xff
	.zero		1


	//   ....[155]....
        /*0ac8*/ 	.word	0x000092e0
        /*0acc*/ 	.word	0x00000000
        /*0ad0*/ 	.word	0x00000148
        /*0ad4*/ 	.short	0x010a
        /*0ad6*/ 	.byte	0xff
	.zero		1


	//   ....[156]....
        /*0ad8*/ 	.word	0x00009340
        /*0adc*/ 	.word	0x00000002
        /*0ae0*/ 	.word	0x00000130
        /*0ae4*/ 	.short	0x010a
        /*0ae6*/ 	.byte	0xff
	.zero		1


	//   ....[157]....
        /*0ae8*/ 	.word	0x000093a0
        /*0aec*/ 	.word	0x00000000
        /*0af0*/ 	.word	0x00000000
        /*0af4*/ 	.short	0x010a
        /*0af6*/ 	.byte	0xff
	.zero		1


	//   ....[158]....
        /*0af8*/ 	.word	0x000093f0
        /*0afc*/ 	.word	0x00000008
        /*0b00*/ 	.word	0x00000150
        /*0b04*/ 	.short	0x010a
        /*0b06*/ 	.byte	0xff
	.zero		1


	//   ....[159]....
        /*0b08*/ 	.word	0x00009440
        /*0b0c*/ 	.word	0x00000000
        /*0b10*/ 	.word	0x00000120
        /*0b14*/ 	.short	0x010a
        /*0b16*/ 	.byte	0xff
	.zero		1


	//   ....[160]....
        /*0b18*/ 	.word	0x00009490
        /*0b1c*/ 	.word	0x00000011
        /*0b20*/ 	.word	0x00000170
        /*0b24*/ 	.short	0x010a
        /*0b26*/ 	.byte	0xff
	.zero		1


	//----- nvinfo : EIATTR_NUM_MBARRIERS
	.align		4
.L_47:
        /*0b28*/ 	.byte	0x03, 0x38
        /*0b2a*/ 	.short	0x003a


	//----- nvinfo : EIATTR_EXIT_INSTR_OFFSETS
	.align		4
        /*0b2c*/ 	.byte	0x04, 0x1c
        /*0b2e*/ 	.short	(.L_49 - .L_48)


	//   ....[0]....
.L_48:
        /*0b30*/ 	.word	0x00003280


	//   ....[1]....
        /*0b34*/ 	.word	0x00003770


	//   ....[2]....
        /*0b38*/ 	.word	0x000037d0


	//   ....[3]....
        /*0b3c*/ 	.word	0x00004650


	//   ....[4]....
        /*0b40*/ 	.word	0x00005630


	//   ....[5]....
        /*0b44*/ 	.word	0x00005670


	//   ....[6]....
        /*0b48*/ 	.word	0x000085e0


	//   ....[7]....
        /*0b4c*/ 	.word	0x00008660


	//   ....[8]....
        /*0b50*/ 	.word	0x00008690


	//   ....[9]....
        /*0b54*/ 	.word	0x000086c0


	//----- nvinfo : EIATTR_MAX_THREADS
	.align		4
.L_49:
        /*0b58*/ 	.byte	0x04, 0x05
        /*0b5a*/ 	.short	(.L_51 - .L_50)
.L_50:
        /*0b5c*/ 	.word	0x00000100
        /*0b60*/ 	.word	0x00000001
        /*0b64*/ 	.word	0x00000001


	//----- nvinfo : EIATTR_CRS_STACK_SIZE
	.align		4
.L_51:
        /*0b68*/ 	.byte	0x04, 0x1e
        /*0b6a*/ 	.short	(.L_53 - .L_52)
.L_52:
        /*0b6c*/ 	.word	0x00000000


	//----- nvinfo : EIATTR_CBANK_PARAM_SIZE
	.align		4
.L_53:
        /*0b70*/ 	.byte	0x03, 0x19
        /*0b72*/ 	.short	0x0800


	//----- nvinfo : EIATTR_PARAM_CBANK
	.align		4
        /*0b74*/ 	.byte	0x04, 0x0a
        /*0b76*/ 	.short	(.L_55 - .L_54)
	.align		4
.L_54:
        /*0b78*/ 	.word	index@(.nv.constant0._ZN7cutlass13device_kernelINS_4gemm6kernel13GemmUniversalIN4cute5tupleIJiiiiEEENS1_10collective13CollectiveMmaINS1_35MainloopSm100TmaUmmaWarpSpecializedILi18ELi2ELi4ENS5_IJNS4_1CILi2EEENSA_ILi1EEESC_EEEEENS5_IJNSA_ILi64EEENSA_ILi112EEENSA_ILi32EEEEEENS_6half_tENS5_IJlSC_lEEESJ_SK_NS4_8TiledMMAINS4_8MMA_AtomIJNS4_20SM100_MMA_F16BF16_SSISJ_SJ_fLi64ELi112ELNS4_4UMMA5MajorE0ELSP_0ELNSO_7ScaleInE0ELSQ_0EEEEEENS4_6LayoutINS5_IJSC_SC_SC_EEENS5_IJNSA_ILi0EEESV_SV_EEEEENS5_IJNS4_10UnderscoreESY_SY_EEEEENS4_13SM90_TMA_LOADENS4_14ComposedLayoutINS4_7SwizzleILi2ELi4ELi3EEENS4_18smem_ptr_flag_bitsILi16EEENST_INS5_IJNSA_ILi8EEESH_EEENS5_IJSH_SC_EEEEEEEvNS4_8identityENS4_23SM90_TMA_LOAD_MULTICASTES1B_vS1C_EENS_8epilogue10collective18CollectiveEpilogueINS1F_23Sm100TmaWarpSpecializedILi2ELi1ELi56ELb1ELb0EEEJSI_NS5_IJNST_ISF_SC_EENST_ISG_SC_EEEEESJ_SK_SJ_SK_NS1F_6fusion15FusionCallbacksIS1J_NS1N_17LinearCombinationISJ_fSJ_fLNS_15FloatRoundStyleE2EEESI_S1M_JEEENS4_5SM1004TMEM4LOAD26SM100_TMEM_LOAD_16dp256b2xES11_NS12_INS13_ILi1ELi4ELi3EEES16_NST_INS5_IJS17_NSA_ILi16EEEEEENS5_IJS1Y_SC_EEEEEEENS4_17SM75_U32x4_LDSM_NENS4_14SM90_TMA_STOREES22_NS4_17SM90_U32x4_STSM_NENS4_39AutoVectorizingCopyWithAssumedAlignmentILi128EEEEEEvvEEEEvNT_6ParamsE)
        /*0b7c*/ 	.short	0x0380
        /*0b7e*/ 	.short	0x0800


	//----- nvinfo : EIATTR_SW_WAR
	.align		4
.L_55:
        /*0b80*/ 	.byte	0x04, 0x36
        /*0b82*/ 	.short	(.L_57 - .L_56)
.L_56:
        /*0b84*/ 	.word	0x00000008
.L_57:


//--------------------- .nv.callgraph             --------------------------
	.section	.nv.callgraph,"",@"SHT_CUDA_CALLGRAPH"
	.align	4
	.sectionentsize	8
	.align		4
        /*0000*/ 	.word	0x00000000
	.align		4
        /*0004*/ 	.word	0xffffffff
	.align		4
        /*0008*/ 	.word	index@(_ZN7cutlass13device_kernelINS_4gemm6kernel13GemmUniversalIN4cute5tupleIJiiiiEEENS1_10collective13CollectiveMmaINS1_35MainloopSm100TmaUmmaWarpSpecializedILi18ELi2ELi4ENS5_IJNS4_1CILi2EEENSA_ILi1EEESC_EEEEENS5_IJNSA_ILi64EEENSA_ILi112EEENSA_ILi32EEEEEENS_6half_tENS5_IJlSC_lEEESJ_SK_NS4_8TiledMMAINS4_8MMA_AtomIJNS4_20SM100_MMA_F16BF16_SSISJ_SJ_fLi64ELi112ELNS4_4UMMA5MajorE0ELSP_0ELNSO_7ScaleInE0ELSQ_0EEEEEENS4_6LayoutINS5_IJSC_SC_SC_EEENS5_IJNSA_ILi0EEESV_SV_EEEEENS5_IJNS4_10UnderscoreESY_SY_EEEEENS4_13SM90_TMA_LOADENS4_14ComposedLayoutINS4_7SwizzleILi2ELi4ELi3EEENS4_18smem_ptr_flag_bitsILi16EEENST_INS5_IJNSA_ILi8EEESH_EEENS5_IJSH_SC_EEEEEEEvNS4_8identityENS4_23SM90_TMA_LOAD_MULTICASTES1B_vS1C_EENS_8epilogue10collective18CollectiveEpilogueINS1F_23Sm100TmaWarpSpecializedILi2ELi1ELi56ELb1ELb0EEEJSI_NS5_IJNST_ISF_SC_EENST_ISG_SC_EEEEESJ_SK_SJ_SK_NS1F_6fusion15FusionCallbacksIS1J_NS1N_17LinearCombinationISJ_fSJ_fLNS_15FloatRoundStyleE2EEESI_S1M_JEEENS4_5SM1004TMEM4LOAD26SM100_TMEM_LOAD_16dp256b2xES11_NS12_INS13_ILi1ELi4ELi3EEES16_NST_INS5_IJS17_NSA_ILi16EEEEEENS5_IJS1Y_SC_EEEEEEENS4_17SM75_U32x4_LDSM_NENS4_14SM90_TMA_STOREES22_NS4_17SM90_U32x4_STSM_NENS4_39AutoVectorizingCopyWithAssumedAlignmentILi128EEEEEEvvEEEEvNT_6ParamsE)
	.align		4
        /*000c*/ 	.word	index@(__assertfail)
	.align		4
        /*0010*/ 	.word	0x00000000
	.align		4
        /*0014*/ 	.word	0xfffffffe
	.align		4
        /*0018*/ 	.word	0x00000000
	.align		4
        /*001c*/ 	.word	0xfffffffd
	.align		4
        /*0020*/ 	.word	0x00000000
	.align		4
        /*0024*/ 	.word	0xfffffffc


//--------------------- .nv.constant4             --------------------------
	.section	.nv.constant4,"a",@progbits
	.align	8
	.align		8
.nv.constant4:
        /*0000*/ 	.dword	__assertfail
	.align		8
        /*0008*/ 	.dword	__unnamed_1
	.align		8
        /*0010*/ 	.dword	__unnamed_2
	.align		8
        /*0018*/ 	.dword	_ZN40_INTERNAL_add7a14c_4_k_cu_3ab06101_176854cuda3std3__45__cpo5beginE
	.align		8
        /*0020*/ 	.dword	_ZN40_INTERNAL_add7a14c_4_k_cu_3ab06101_176854cuda3std3__45__cpo3endE
	.align		8
        /*0028*/ 	.dword	_ZN40_INTERNAL_add7a14c_4_k_cu_3ab06101_176854cuda3std3__45__cpo6cbeginE
	.align		8
        /*0030*/ 	.dword	_ZN40_INTERNAL_add7a14c_4_k_cu_3ab06101_176854cuda3std3__45__cpo4cendE
	.align		8
        /*0038*/ 	.dword	_ZN40_INTERNAL_add7a14c_4_k_cu_3ab06101_176854cuda3std3__442_GLOBAL__N__add7a14c_4_k_cu_3ab06101_176856ignoreE
	.align		8
        /*0040*/ 	.dword	_ZN40_INTERNAL_add7a14c_4_k_cu_3ab06101_176854cuda3std3__419piecewise_constructE
	.align		8
        /*0048*/ 	.dword	_ZN40_INTERNAL_add7a14c_4_k_cu_3ab06101_176854cuda3std3__48in_placeE
	.align		8
        /*0050*/ 	.dword	_ZN40_INTERNAL_add7a14c_4_k_cu_3ab06101_176854cuda3std6ranges3__45__cpo4swapE
	.align		8
        /*0058*/ 	.dword	_ZN40_INTERNAL_add7a14c_4_k_cu_3ab06101_176854cuda3std6ranges3__45__cpo9iter_moveE
	.align		8
        /*0060*/ 	.dword	_ZN40_INTERNAL_add7a14c_4_k_cu_3ab06101_176854cute7productE
	.align		8
        /*0068*/ 	.dword	_ZN40_INTERNAL_add7a14c_4_k_cu_3ab06101_176854cute1_E
	.align		8
        /*0070*/ 	.dword	$str$25
	.align		8
        /*0078*/ 	.dword	$str$26
	.align		8
        /*0080*/ 	.dword	$str$27
	.align		8
        /*0088*/ 	.dword	$str$28


//--------------------- .text._ZN7cutlass13device_kernelINS_4gemm6kernel13GemmUniversalIN4cute5tupleIJiiiiEEENS1_10collective13CollectiveMmaINS1_35MainloopSm100TmaUmmaWarpSpecializedILi18ELi2ELi4ENS5_IJNS4_1CILi2EEENSA_ILi1EEESC_EEEEENS5_IJNSA_ILi64EEENSA_ILi112EEENSA_ILi32EEEEEENS_6half_tENS5_IJlSC_lEEESJ_SK_NS4_8TiledMMAINS4_8MMA_AtomIJNS4_20SM100_MMA_F16BF16_SSISJ_SJ_fLi64ELi112ELNS4_4UMMA5MajorE0ELSP_0ELNSO_7ScaleInE0ELSQ_0EEEEEENS4_6LayoutINS5_IJSC_SC_SC_EEENS5_IJNSA_ILi0EEESV_SV_EEEEENS5_IJNS4_10UnderscoreESY_SY_EEEEENS4_13SM90_TMA_LOADENS4_14ComposedLayoutINS4_7SwizzleILi2ELi4ELi3EEENS4_18smem_ptr_flag_bitsILi16EEENST_INS5_IJNSA_ILi8EEESH_EEENS5_IJSH_SC_EEEEEEEvNS4_8identityENS4_23SM90_TMA_LOAD_MULTICASTES1B_vS1C_EENS_8epilogue10collective18CollectiveEpilogueINS1F_23Sm100TmaWarpSpecializedILi2ELi1ELi56ELb1ELb0EEEJSI_NS5_IJNST_ISF_SC_EENST_ISG_SC_EEEEESJ_SK_SJ_SK_NS1F_6fusion15FusionCallbacksIS1J_NS1N_17LinearCombinationISJ_fSJ_fLNS_15FloatRoundStyleE2EEESI_S1M_JEEENS4_5SM1004TMEM4LOAD26SM100_TMEM_LOAD_16dp256b2xES11_NS12_INS13_ILi1ELi4ELi3EEES16_NST_INS5_IJS17_NSA_ILi16EEEEEENS5_IJS1Y_SC_EEEEEEENS4_17SM75_U32x4_LDSM_NENS4_14SM90_TMA_STOREES22_NS4_17SM90_U32x4_STSM_NENS4_39AutoVectorizingCopyWithAssumedAlignmentILi128EEEEEEvvEEEEvNT_6ParamsE --------------------------
	.section	.text._ZN7cutlass13device_kernelINS_4gemm6kernel13GemmUniversalIN4cute5tupleIJiiiiEEENS1_10collective13CollectiveMmaINS1_35MainloopSm100TmaUmmaWarpSpecializedILi18ELi2ELi4ENS5_IJNS4_1CILi2EEENSA_ILi1EEESC_EEEEENS5_IJNSA_ILi64EEENSA_ILi112EEENSA_ILi32EEEEEENS_6half_tENS5_IJlSC_lEEESJ_SK_NS4_8TiledMMAINS4_8MMA_AtomIJNS4_20SM100_MMA_F16BF16_SSISJ_SJ_fLi64ELi112ELNS4_4UMMA5MajorE0ELSP_0ELNSO_7ScaleInE0ELSQ_0EEEEEENS4_6LayoutINS5_IJSC_SC_SC_EEENS5_IJNSA_ILi0EEESV_SV_EEEEENS5_IJNS4_10UnderscoreESY_SY_EEEEENS4_13SM90_TMA_LOADENS4_14ComposedLayoutINS4_7SwizzleILi2ELi4ELi3EEENS4_18smem_ptr_flag_bitsILi16EEENST_INS5_IJNSA_ILi8EEESH_EEENS5_IJSH_SC_EEEEEEEvNS4_8identityENS4_23SM90_TMA_LOAD_MULTICASTES1B_vS1C_EENS_8epilogue10collective18CollectiveEpilogueINS1F_23Sm100TmaWarpSpecializedILi2ELi1ELi56ELb1ELb0EEEJSI_NS5_IJNST_ISF_SC_EENST_ISG_SC_EEEEESJ_SK_SJ_SK_NS1F_6fusion15FusionCallbacksIS1J_NS1N_17LinearCombinationISJ_fSJ_fLNS_15FloatRoundStyleE2EEESI_S1M_JEEENS4_5SM1004TMEM4LOAD26SM100_TMEM_LOAD_16dp256b2xES11_NS12_INS13_ILi1ELi4ELi3EEES16_NST_INS5_IJS17_NSA_ILi16EEEEEENS5_IJS1Y_SC_EEEEEEENS4_17SM75_U32x4_LDSM_NENS4_14SM90_TMA_STOREES22_NS4_17SM90_U32x4_STSM_NENS4_39AutoVectorizingCopyWithAssumedAlignmentILi128EEEEEEvvEEEEvNT_6ParamsE,"ax",@progbits
	.align	128
.text._ZN7cutlass13device_kernelINS_4gemm6kernel13GemmUniversalIN4cute5tupleIJiiiiEEENS1_10collective13CollectiveMmaINS1_35MainloopSm100TmaUmmaWarpSpecializedILi18ELi2ELi4ENS5_IJNS4_1CILi2EEENSA_ILi1EEESC_EEEEENS5_IJNSA_ILi64EEENSA_ILi112EEENSA_ILi32EEEEEENS_6half_tENS5_IJlSC_lEEESJ_SK_NS4_8TiledMMAINS4_8MMA_AtomIJNS4_20SM100_MMA_F16BF16_SSISJ_SJ_fLi64ELi112ELNS4_4UMMA5MajorE0ELSP_0ELNSO_7ScaleInE0ELSQ_0EEEEEENS4_6LayoutINS5_IJSC_SC_SC_EEENS5_IJNSA_ILi0EEESV_SV_EEEEENS5_IJNS4_10UnderscoreESY_SY_EEEEENS4_13SM90_TMA_LOADENS4_14ComposedLayoutINS4_7SwizzleILi2ELi4ELi3EEENS4_18smem_ptr_flag_bitsILi16EEENST_INS5_IJNSA_ILi8EEESH_EEENS5_IJSH_SC_EEEEEEEvNS4_8identityENS4_23SM90_TMA_LOAD_MULTICASTES1B_vS1C_EENS_8epilogue10collective18CollectiveEpilogueINS1F_23Sm100TmaWarpSpecializedILi2ELi1ELi56ELb1ELb0EEEJSI_NS5_IJNST_ISF_SC_EENST_ISG_SC_EEEEESJ_SK_SJ_SK_NS1F_6fusion15FusionCallbacksIS1J_NS1N_17LinearCombinationISJ_fSJ_fLNS_15FloatRoundStyleE2EEESI_S1M_JEEENS4_5SM1004TMEM4LOAD26SM100_TMEM_LOAD_16dp256b2xES11_NS12_INS13_ILi1ELi4ELi3EEES16_NST_INS5_IJS17_NSA_ILi16EEEEEENS5_IJS1Y_SC_EEEEEEENS4_17SM75_U32x4_LDSM_NENS4_14SM90_TMA_STOREES22_NS4_17SM90_U32x4_STSM_NENS4_39AutoVectorizingCopyWithAssumedAlignmentILi128EEEEEEvvEEEEvNT_6ParamsE:
        .type           _ZN7cutlass13device_kernelINS_4gemm6kernel13GemmUniversalIN4cute5tupleIJiiiiEEENS1_10collective13CollectiveMmaINS1_35MainloopSm100TmaUmmaWarpSpecializedILi18ELi2ELi4ENS5_IJNS4_1CILi2EEENSA_ILi1EEESC_EEEEENS5_IJNSA_ILi64EEENSA_ILi112EEENSA_ILi32EEEEEENS_6half_tENS5_IJlSC_lEEESJ_SK_NS4_8TiledMMAINS4_8MMA_AtomIJNS4_20SM100_MMA_F16BF16_SSISJ_SJ_fLi64ELi112ELNS4_4UMMA5MajorE0ELSP_0ELNSO_7ScaleInE0ELSQ_0EEEEEENS4_6LayoutINS5_IJSC_SC_SC_EEENS5_IJNSA_ILi0EEESV_SV_EEEEENS5_IJNS4_10UnderscoreESY_SY_EEEEENS4_13SM90_TMA_LOADENS4_14ComposedLayoutINS4_7SwizzleILi2ELi4ELi3EEENS4_18smem_ptr_flag_bitsILi16EEENST_INS5_IJNSA_ILi8EEESH_EEENS5_IJSH_SC_EEEEEEEvNS4_8identityENS4_23SM90_TMA_LOAD_MULTICASTES1B_vS1C_EENS_8epilogue10collective18CollectiveEpilogueINS1F_23Sm100TmaWarpSpecializedILi2ELi1ELi56ELb1ELb0EEEJSI_NS5_IJNST_ISF_SC_EENST_ISG_SC_EEEEESJ_SK_SJ_SK_NS1F_6fusion15FusionCallbacksIS1J_NS1N_17LinearCombinationISJ_fSJ_fLNS_15FloatRoundStyleE2EEESI_S1M_JEEENS4_5SM1004TMEM4LOAD26SM100_TMEM_LOAD_16dp256b2xES11_NS12_INS13_ILi1ELi4ELi3EEES16_NST_INS5_IJS17_NSA_ILi16EEEEEENS5_IJS1Y_SC_EEEEEEENS4_17SM75_U32x4_LDSM_NENS4_14SM90_TMA_STOREES22_NS4_17SM90_U32x4_STSM_NENS4_39AutoVectorizingCopyWithAssumedAlignmentILi128EEEEEEvvEEEEvNT_6ParamsE,@function
        .size           _ZN7cutlass13device_kernelINS_4gemm6kernel13GemmUniversalIN4cute5tupleIJiiiiEEENS1_10collective13CollectiveMmaINS1_35MainloopSm100TmaUmmaWarpSpecializedILi18ELi2ELi4ENS5_IJNS4_1CILi2EEENSA_ILi1EEESC_EEEEENS5_IJNSA_ILi64EEENSA_ILi112EEENSA_ILi32EEEEEENS_6half_tENS5_IJlSC_lEEESJ_SK_NS4_8TiledMMAINS4_8MMA_AtomIJNS4_20SM100_MMA_F16BF16_SSISJ_SJ_fLi64ELi112ELNS4_4UMMA5MajorE0ELSP_0ELNSO_7ScaleInE0ELSQ_0EEEEEENS4_6LayoutINS5_IJSC_SC_SC_EEENS5_IJNSA_ILi0EEESV_SV_EEEEENS5_IJNS4_10UnderscoreESY_SY_EEEEENS4_13SM90_TMA_LOADENS4_14ComposedLayoutINS4_7SwizzleILi2ELi4ELi3EEENS4_18smem_ptr_flag_bitsILi16EEENST_INS5_IJNSA_ILi8EEESH_EEENS5_IJSH_SC_EEEEEEEvNS4_8identityENS4_23SM90_TMA_LOAD_MULTICASTES1B_vS1C_EENS_8epilogue10collective18CollectiveEpilogueINS1F_23Sm100TmaWarpSpecializedILi2ELi1ELi56ELb1ELb0EEEJSI_NS5_IJNST_ISF_SC_EENST_ISG_SC_EEEEESJ_SK_SJ_SK_NS1F_6fusion15FusionCallbacksIS1J_NS1N_17LinearCombinationISJ_fSJ_fLNS_15FloatRoundStyleE2EEESI_S1M_JEEENS4_5SM1004TMEM4LOAD26SM100_TMEM_LOAD_16dp256b2xES11_NS12_INS13_ILi1ELi4ELi3EEES16_NST_INS5_IJS17_NSA_ILi16EEEEEENS5_IJS1Y_SC_EEEEEEENS4_17SM75_U32x4_LDSM_NENS4_14SM90_TMA_STOREES22_NS4_17SM90_U32x4_STSM_NENS4_39AutoVectorizingCopyWithAssumedAlignmentILi128EEEEEEvvEEEEvNT_6ParamsE,(.L_x_193 - _ZN7cutlass13device_kernelINS_4gemm6kernel13GemmUniversalIN4cute5tupleIJiiiiEEENS1_10collective13CollectiveMmaINS1_35MainloopSm100TmaUmmaWarpSpecializedILi18ELi2ELi4ENS5_IJNS4_1CILi2EEENSA_ILi1EEESC_EEEEENS5_IJNSA_ILi64EEENSA_ILi112EEENSA_ILi32EEEEEENS_6half_tENS5_IJlSC_lEEESJ_SK_NS4_8TiledMMAINS4_8MMA_AtomIJNS4_20SM100_MMA_F16BF16_SSISJ_SJ_fLi64ELi112ELNS4_4UMMA5MajorE0ELSP_0ELNSO_7ScaleInE0ELSQ_0EEEEEENS4_6LayoutINS5_IJSC_SC_SC_EEENS5_IJNSA_ILi0EEESV_SV_EEEEENS5_IJNS4_10UnderscoreESY_SY_EEEEENS4_13SM90_TMA_LOADENS4_14ComposedLayoutINS4_7SwizzleILi2ELi4ELi3EEENS4_18smem_ptr_flag_bitsILi16EEENST_INS5_IJNSA_ILi8EEESH_EEENS5_IJSH_SC_EEEEEEEvNS4_8identityENS4_23SM90_TMA_LOAD_MULTICASTES1B_vS1C_EENS_8epilogue10collective18CollectiveEpilogueINS1F_23Sm100TmaWarpSpecializedILi2ELi1ELi56ELb1ELb0EEEJSI_NS5_IJNST_ISF_SC_EENST_ISG_SC_EEEEESJ_SK_SJ_SK_NS1F_6fusion15FusionCallbacksIS1J_NS1N_17LinearCombinationISJ_fSJ_fLNS_15FloatRoundStyleE2EEESI_S1M_JEEENS4_5SM1004TMEM4LOAD26SM100_TMEM_LOAD_16dp256b2xES11_NS12_INS13_ILi1ELi4ELi3EEES16_NST_INS5_IJS17_NSA_ILi16EEEEEENS5_IJS1Y_SC_EEEEEEENS4_17SM75_U32x4_LDSM_NENS4_14SM90_TMA_STOREES22_NS4_17SM90_U32x4_STSM_NENS4_39AutoVectorizingCopyWithAssumedAlignmentILi128EEEEEEvvEEEEvNT_6ParamsE)
        .other          _ZN7cutlass13device_kernelINS_4gemm6kernel13GemmUniversalIN4cute5tupleIJiiiiEEENS1_10collective13CollectiveMmaINS1_35MainloopSm100TmaUmmaWarpSpecializedILi18ELi2ELi4ENS5_IJNS4_1CILi2EEENSA_ILi1EEESC_EEEEENS5_IJNSA_ILi64EEENSA_ILi112EEENSA_ILi32EEEEEENS_6half_tENS5_IJlSC_lEEESJ_SK_NS4_8TiledMMAINS4_8MMA_AtomIJNS4_20SM100_MMA_F16BF16_SSISJ_SJ_fLi64ELi112ELNS4_4UMMA5MajorE0ELSP_0ELNSO_7ScaleInE0ELSQ_0EEEEEENS4_6LayoutINS5_IJSC_SC_SC_EEENS5_IJNSA_ILi0EEESV_SV_EEEEENS5_IJNS4_10UnderscoreESY_SY_EEEEENS4_13SM90_TMA_LOADENS4_14ComposedLayoutINS4_7SwizzleILi2ELi4ELi3EEENS4_18smem_ptr_flag_bitsILi16EEENST_INS5_IJNSA_ILi8EEESH_EEENS5_IJSH_SC_EEEEEEEvNS4_8identityENS4_23SM90_TMA_LOAD_MULTICASTES1B_vS1C_EENS_8epilogue10collective18CollectiveEpilogueINS1F_23Sm100TmaWarpSpecializedILi2ELi1ELi56ELb1ELb0EEEJSI_NS5_IJNST_ISF_SC_EENST_ISG_SC_EEEEESJ_SK_SJ_SK_NS1F_6fusion15FusionCallbacksIS1J_NS1N_17LinearCombinationISJ_fSJ_fLNS_15FloatRoundStyleE2EEESI_S1M_JEEENS4_5SM1004TMEM4LOAD26SM100_TMEM_LOAD_16dp256b2xES11_NS12_INS13_ILi1ELi4ELi3EEES16_NST_INS5_IJS17_NSA_ILi16EEEEEENS5_IJS1Y_SC_EEEEEEENS4_17SM75_U32x4_LDSM_NENS4_14SM90_TMA_STOREES22_NS4_17SM90_U32x4_STSM_NENS4_39AutoVectorizingCopyWithAssumedAlignmentILi128EEEEEEvvEEEEvNT_6ParamsE,@"STO_CUDA_ENTRY STV_DEFAULT"
_ZN7cutlass13device_kernelINS_4gemm6kernel13GemmUniversalIN4cute5tupleIJiiiiEEENS1_10collective13CollectiveMmaINS1_35MainloopSm100TmaUmmaWarpSpecializedILi18ELi2ELi4ENS5_IJNS4_1CILi2EEENSA_ILi1EEESC_EEEEENS5_IJNSA_ILi64EEENSA_ILi112EEENSA_ILi32EEEEEENS_6half_tENS5_IJlSC_lEEESJ_SK_NS4_8TiledMMAINS4_8MMA_AtomIJNS4_20SM100_MMA_F16BF16_SSISJ_SJ_fLi64ELi112ELNS4_4UMMA5MajorE0ELSP_0ELNSO_7ScaleInE0ELSQ_0EEEEEENS4_6LayoutINS5_IJSC_SC_SC_EEENS5_IJNSA_ILi0EEESV_SV_EEEEENS5_IJNS4_10UnderscoreESY_SY_EEEEENS4_13SM90_TMA_LOADENS4_14ComposedLayoutINS4_7SwizzleILi2ELi4ELi3EEENS4_18smem_ptr_flag_bitsILi16EEENST_INS5_IJNSA_ILi8EEESH_EEENS5_IJSH_SC_EEEEEEEvNS4_8identityENS4_23SM90_TMA_LOAD_MULTICASTES1B_vS1C_EENS_8epilogue10collective18CollectiveEpilogueINS1F_23Sm100TmaWarpSpecializedILi2ELi1ELi56ELb1ELb0EEEJSI_NS5_IJNST_ISF_SC_EENST_ISG_SC_EEEEESJ_SK_SJ_SK_NS1F_6fusion15FusionCallbacksIS1J_NS1N_17LinearCombinationISJ_fSJ_fLNS_15FloatRoundStyleE2EEESI_S1M_JEEENS4_5SM1004TMEM4LOAD26SM100_TMEM_LOAD_16dp256b2xES11_NS12_INS13_ILi1ELi4ELi3EEES16_NST_INS5_IJS17_NSA_ILi16EEEEEENS5_IJS1Y_SC_EEEEEEENS4_17SM75_U32x4_LDSM_NENS4_14SM90_TMA_STOREES22_NS4_17SM90_U32x4_STSM_NENS4_39AutoVectorizingCopyWithAssumedAlignmentILi128EEEEEEvvEEEEvNT_6ParamsE:
[----:B------:R-:W1:Y:S01]  /*0000*/  LDC R1, c[0x0][0x37c] ;  /* 0x0000df00ff017b82 */ /* 0x000e620000000800 */
[----:B------:R-:W2:Y:S01]  /*0010*/  S2R R136, SR_TID.X ;  /* 0x0000000000887919 */ /* 0x000ea20000002100 */
[----:B------:R-:W3:Y:S01]  /*0020*/  LDCU.64 UR8, c[0x0][0x890] ;  /* 0x00011200ff0877ac */ /* 0x000ee20008000a00 */
[----:B------:R-:W-:Y:S02]  /*0030*/  PRMT R129, RZ, 0x7610, R129 ;  /* 0x00007610ff817816 */ /* 0x000fe40000000081 */
[----:B------:R-:W-:Y:S01]  /*0040*/  ELECT P3, URZ, PT ;  /* 0x0000000000ff782f */ /* 0x000fe20003860000 */
[----:B---3--:R-:W-:-:S04]  /*0050*/  UISETP.NE.U32.AND UP0, UPT, UR8, URZ, UPT ;  /* 0x000000ff0800728c */ /* 0x008fc8000bf05070 */
[----:B------:R-:W-:Y:S01]  /*0060*/  UISETP.NE.AND.EX UP0, UPT, UR9, URZ, UPT, UP0 ;  /* 0x000000ff0900728c */ /* 0x000fe2000bf05300 */
[----:B--2---:R-:W-:-:S05]  /*0070*/  SHF.R.U32.HI R130, RZ, 0x5, R136 ;  /* 0x00000005ff827819 */ /* 0x004fca0000011688 */
[----:B------:R-:W2:Y:S02]  /*0080*/  SHFL.IDX PT, R0, R130, RZ, 0x1f ;  /* 0x00001fff82007589 */ /* 0x000ea400000e0000 */
[----:B--2---:R-:W-:Y:S01]  /*0090*/  R2UR UR20, R0 ;  /* 0x00000000001472ca */ /* 0x004fe200000e0000 */
[----:B-1----:R-:W-:-:S14]  /*00a0*/  BRA.U UP0, `(.L_x_0) ;  /* 0x0000000100307547 */ /* 0x002fdc000b800000 */
[----:B------:R-:W1:Y:S02]  /*00b0*/  LDCU.64 UR4, c[0x0][0x888] ;  /* 0x00011100ff0477ac */ /* 0x000e640008000a00 */
[----:B-1----:R-:W-:-:S04]  /*00c0*/  UISETP.NE.U32.AND UP0, UPT, UR4, URZ, UPT ;  /* 0x000000ff0400728c */ /* 0x002fc8000bf05070 */
[----:B------:R-:W-:-:S09]  /*00d0*/  UISETP.NE.AND.EX UP0, UPT, UR5, URZ, UPT, UP0 ;  /* 0x000000ff0500728c */ /* 0x000fd2000bf05300 */
[----:B------:R-:W-:Y:S05]  /*00e0*/  BRA.U !UP0, `(.L_x_1) ;  /* 0x0000000108147547 */ /* 0x000fea000b800000 */
[----:B------:R-:W1:Y:S01]  /*00f0*/  LDC.64 R74, c[0x0][0x888] ;  /* 0x00022200ff4a7b82 */ /* 0x000e620000000a00 */
[----:B------:R-:W1:Y:S02]  /*0100*/  LDCU.64 UR4, c[0x0][0x358] ;  /* 0x00006b00ff0477ac */ /* 0x000e640008000a00 */
[----:B-1----:R1:W5:Y:S01]  /*0110*/  LDG.E R74, desc[UR4][R74.64] ;  /* 0x000000044a4a7981 */ /* 0x002362000c1e1900 */
[----:B------:R-:W-:Y:S01]  /*0120*/  HFMA2 R129, -RZ, RZ, 0, 5.9604644775390625e-08 ;  /* 0x00000001ff817431 */ /* 0x000fe200000001ff */
[----:B------:R-:W-:Y:S05]  /*0130*/  BRA `(.L_x_0) ;  /* 0x00000000000c7947 */ /* 0x000fea0003800000 */
.L_x_1:
[----:B------:R-:W1:Y:S01]  /*0140*/  LDCU UR4, c[0x0][0x880] ;  /* 0x00011000ff0477ac */ /* 0x000e620008000800 */
[----:B------:R-:W-:Y:S01]  /*0150*/  HFMA2 R129, -RZ, RZ, 0, 5.9604644775390625e-08 ;  /* 0x00000001ff817431 */ /* 0x000fe200000001ff */
[----:B-1----:R-:W-:-:S07]  /*0160*/  MOV R74, UR4 ;  /* 0x00000004004a7c02 */ /* 0x002fce0008000f00 */
.L_x_0:
[----:B------:R-:W2:Y:S02]  /*0170*/  LDCU.64 UR4, c[0x0][0x8b0] ;  /* 0x00011600ff0477ac */ /* 0x000ea40008000a00 */
[----:B--2---:R-:W-:-:S04]  /*0180*/  UISETP.NE.U32.AND UP0, UPT, UR4, URZ, UPT ;  /* 0x000000ff0400728c */ /* 0x004fc8000bf05070 */
[----:B------:R-:W-:-:S09]  /*0190*/  UISETP.NE.AND.EX UP0, UPT, UR5, URZ, UPT, UP0 ;  /* 0x000000ff0500728c */ /* 0x000fd2000bf05300 */
[----:B------:R-:W-:Y:S05]  /*01a0*/  BRA.U UP0, `(.L_x_2) ;  /* 0x0000000100287547 */ /* 0x000fea000b800000 */
[----:B------:R-:W2:Y:S02]  /*01b0*/  LDCU.64 UR4, c[0x0][0x8a8] ;  /* 0x00011500ff0477ac */ /* 0x000ea40008000a00 */
[----:B--2---:R-:W-:-:S04]  /*01c0*/  UISETP.NE.U32.AND UP0, UPT, UR4, URZ, UPT ;  /* 0x000000ff0400728c */ /* 0x004fc8000bf05070 */
[----:B------:R-:W-:-:S09]  /*01d0*/  UISETP.NE.AND.EX UP0, UPT, UR5, URZ, UPT, UP0 ;  /* 0x000000ff0500728c */ /* 0x000fd2000bf05300 */
[----:B------:R-:W-:Y:S05]  /*01e0*/  BRA.U !UP0, `(.L_x_3) ;  /* 0x0000000108107547 */ /* 0x000fea000b800000 */
[----:B------:R-:W2:Y:S01]  /*01f0*/  LDC.64 R2, c[0x0][0x8a8] ;  /* 0x00022a00ff027b82 */ /* 0x000ea20000000a00 */
[----:B------:R-:W2:Y:S02]  /*0200*/  LDCU.64 UR4, c[0x0][0x358] ;  /* 0x00006b00ff0477ac */ /* 0x000ea40008000a00 */
[----:B--2---:R2:W5:Y:S01]  /*0210*/  LDG.E R73, desc[UR4][R2.64] ;  /* 0x0000000402497981 */ /* 0x004562000c1e1900 */
[----:B------:R-:W-:Y:S05]  /*0220*/  BRA `(.L_x_2) ;  /* 0x0000000000087947 */ /* 0x000fea0003800000 */
.L_x_3:
[----:B------:R-:W2:Y:S02]  /*0230*/  LDCU UR4, c[0x0][0x8a0] ;  /* 0x00011400ff0477ac */ /* 0x000ea40008000800 */
[----:B--2---:R-:W-:Y:S02]  /*0240*/  MOV R73, UR4 ;  /* 0x0000000400497c02 */ /* 0x004fe40008000f00 */
.L_x_2:
[----:B------:R-:W-:Y:S01]  /*0250*/  IMAD.U32 R0, RZ, RZ, UR20 ;  /* 0x00000014ff007e24 */ /* 0x000fe2000f8e00ff */
[----:B------:R-:W-:Y:S04]  /*0260*/  BSSY.RECONVERGENT B0, `(.L_x_4) ;  /* 0x000000c000007945 */ /* 0x000fe80003800200 */
[C---:B------:R-:W-:Y:S02]  /*0270*/  ISETP.NE.OR P1, PT, R0.reuse, 0x1, !P3 ;  /* 0x000000010000780c */ /* 0x040fe40005f25670 */
[----:B------:R-:W-:-:S11]  /*0280*/  ISETP.NE.OR P0, PT, R0, 0x3, !P3 ;  /* 0x000000030000780c */ /* 0x000fd60005f05670 */
[----:B------:R-:W-:Y:S05]  /*0290*/  @P1 BRA `(.L_x_5) ;  /* 0x0000000000201947 */ /* 0x000fea0003800000 */
[----:B------:R-:W3:Y:S02]  /*02a0*/  LDCU.64 UR4, c[0x0][0x348] ;  /* 0x00006900ff0477ac */ /* 0x000ee40008000a00 */
[----:B---3--:R-:W-:Y:S02]  /*02b0*/  UIADD3 UR6, UP1, UPT, UR4, 0x80, URZ ;  /* 0x0000008004067890 */ /* 0x008fe4000ff3e0ff */
[----:B------:R-:W-:Y:S02]  /*02c0*/  UIADD3 UR4, UP0, UPT, UR4, 0x180, URZ ;  /* 0x0000018004047890 */ /* 0x000fe4000ff1e0ff */
[----:B------:R-:W-:Y:S02]  /*02d0*/  UIADD3.X UR7, UPT, UPT, URZ, UR5, URZ, UP1, !UPT ;  /* 0x00000005ff077290 */ /* 0x000fe40008ffe4ff */
[----:B------:R-:W-:-:S07]  /*02e0*/  UIADD3.X UR5, UPT, UPT, URZ, UR5, URZ, UP0, !UPT ;  /* 0x00000005ff057290 */ /* 0x000fce00087fe4ff */
[----:B------:R3:W-:Y:S02]  /*02f0*/  UTMACCTL.PF [UR6] ;  /* 0x00000000060079b9 */ /* 0x0007e40008040000 */
[----:B------:R3:W-:Y:S02]  /*0300*/  UTMACCTL.PF [UR4] ;  /* 0x00000000040079b9 */ /* 0x0007e40008040000 */
[----:B---3--:R-:W-:Y:S01]  /*0310*/  NOP ;  /* 0x0000000000007918 */ /* 0x008fe20000000000 */
.L_x_5:
[----:B------:R-:W-:Y:S05]  /*0320*/  BSYNC.RECONVERGENT B0 ;  /* 0x0000000000007941 */ /* 0x000fea0003800200 */
.L_x_4:
[----:B------:R-:W-:Y:S04]  /*0330*/  BSSY.RECONVERGENT B0, `(.L_x_6) ;  /* 0x000000a000007945 */ /* 0x000fe80003800200 */
        /* <DEDUP_REMOVED lines=9> */
.L_x_7:
[----:B------:R-:W-:Y:S05]  /*03d0*/  BSYNC.RECONVERGENT B0 ;  /* 0x0000000000007941 */ /* 0x000fea0003800200 */
.L_x_6:
[----:B------:R-:W3:Y:S01]  /*03e0*/  LDCU.64 UR4, c[0x0][0x888] ;  /* 0x00011100ff0477ac */ /* 0x000ee20008000a00 */
[----:B------:R-:W-:Y:S02]  /*03f0*/  UISETP.EQ.U32.AND UP1, UPT, UR8, URZ, UPT ;  /* 0x000000ff0800728c */ /* 0x000fe4000bf22070 */
[----:B------:R-:W-:Y:S02]  /*0400*/  UPLOP3.LUT UP3, UPT, UPT, UPT, UPT, 0x80, 0x8 ;  /* 0x000000000008789c */ /* 0x000fe40003f6f070 */
[----:B---3--:R-:W-:-:S04]  /*0410*/  UISETP.NE.U32.AND UP0, UPT, UR4, URZ, UPT ;  /* 0x000000ff0400728c */ /* 0x008fc8000bf05070 */
[----:B------:R-:W-:-:S04]  /*0420*/  UISETP.NE.AND.EX UP2, UPT, UR5, URZ, UPT, UP0 ;  /* 0x000000ff0500728c */ /* 0x000fc8000bf45300 */
[----:B------:R-:W-:-:S04]  /*0430*/  UISETP.EQ.OR.EX UP4, UPT, UR9, URZ, !UP2, UP1 ;  /* 0x000000ff0900728c */ /* 0x000fc8000d782710 */
[----:B------:R-:W-:-:S05]  /*0440*/  UP2UR UR63, UPR, URZ, 0x10 ;  /* 0x00000010ff3f7883 */ /* 0x000fca0008000000 */
[----:B------:R-:W-:Y:S07]  /*0450*/  BRA.U !UP4, `(.L_x_8) ;  /* 0x000000010c207547 */ /* 0x000fee000b800000 */
[----:B------:R-:W-:Y:S01]  /*0460*/  UISETP.NE.U32.AND UP1, UPT, UR8, URZ, UPT ;  /* 0x000000ff0800728c */ /* 0x000fe2000bf25070 */
[----:B-----5:R-:W-:Y:S01]  /*0470*/  FSETP.NEU.AND P0, PT, R74, RZ, PT ;  /* 0x000000ff4a00720b */ /* 0x020fe20003f0d000 */
[----:B------:R-:W-:Y:S02]  /*0480*/  USEL UR4, URZ, 0xffffffff, UP2 ;  /* 0xffffffffff047887 */ /* 0x000fe40009000000 */
[----:B------:R-:W-:-:S10]  /*0490*/  UISETP.NE.AND.EX UP1, UPT, UR9, URZ, UPT, UP1 ;  /* 0x000000ff0900728c */ /* 0x000fd4000bf25310 */
[----:B------:R-:W-:Y:S01]  /*04a0*/  VOTEU.ANY UP0, P0 ;  /* 0x0000000000ff7886 */ /* 0x000fe20000000100 */
[----:B------:R-:W-:-:S04]  /*04b0*/  @!UP1 USEL UR4, URZ, 0xffffffff, UP0 ;  /* 0xffffffffff049887 */ /* 0x000fc80008000000 */
[----:B------:R-:W-:-:S04]  /*04c0*/  ULOP3.LUT UR4, UR4, 0x1, URZ, 0xc0, !UPT ;  /* 0x0000000104047892 */ /* 0x000fc8000f8ec0ff */
[----:B------:R-:W-:-:S11]  /*04d0*/  UISETP.NE.U32.AND UP3, UPT, UR4, 0x1, UPT ;  /* 0x000000010400788c */ /* 0x000fd6000bf65070 */
.L_x_8:
[----:B--2---:R-:W2:Y:S02]  /*04e0*/  SHFL.IDX PT, R2, R130, RZ, 0x1f ;  /* 0x00001fff82027589 */ /* 0x004ea400000e0000 */
[----:B--2---:R-:W-:-:S13]  /*04f0*/  ISETP.NE.AND P0, PT, R2, RZ, PT ;  /* 0x000000ff0200720c */ /* 0x004fda0003f05270 */
[----:B------:R-:W-:Y:S05]  /*0500*/  @P0 BRA `(.L_x_9) ;  /* 0x0000000000d40947 */ /* 0x000fea0003800000 */
[----:B------:R-:W-:Y:S01]  /*0510*/  ELECT P0, URZ, PT ;  /* 0x0000000000ff782f */ /* 0x000fe20003800000 */
[----:B------:R-:W-:-:S12]  /*0520*/  BSSY.RECONVERGENT B0, `(.L_x_9) ;  /* 0x0000033000007945 */ /* 0x000fd80003800200 */
[----:B------:R-:W-:Y:S05]  /*0530*/  @!P0 BRA `(.L_x_10) ;  /* 0x0000000000c48947 */ /* 0x000fea0003800000 */
[----:B------:R-:W2:Y:S01]  /*0540*/  S2UR UR4, SR_CgaCtaId ;  /* 0x00000000000479c3 */ /* 0x000ea20000008800 */
[----:B------:R-:W-:Y:S01]  /*0550*/  UMOV UR5, 0x400 ;  /* 0x0000040000057882 */ /* 0x000fe20000000000 */
[----:B------:R-:W-:Y:S01]  /*0560*/  UMOV UR8, 0x1 ;  /* 0x0000000100087882 */ /* 0x000fe20000000000 */
[----:B------:R-:W-:Y:S01]  /*0570*/  UMOV UR6, 0x2 ;  /* 0x0000000200067882 */ /* 0x000fe20000000000 */
[----:B------:R-:W-:-:S04]  /*0580*/  UIADD3 UR8, UPT, UPT, -UR8, 0x100000, URZ ;  /* 0x0010000008087890 */ /* 0x000fc8000fffe1ff */
[----:B------:R-:W-:Y:S02]  /*0590*/  USHF.L.U32 UR9, UR8, 0xb, URZ ;  /* 0x0000000b08097899 */ /* 0x000fe400080006ff */
[----:B------:R-:W-:Y:S02]  /*05a0*/  USHF.L.U32 UR8, UR8, 0x1, URZ ;  /* 0x0000000108087899 */ /* 0x000fe400080006ff */
[----:B------:R-:W-:-:S04]  /*05b0*/  UIADD3 UR6, UPT, UPT, -UR6, 0x100000, URZ ;  /* 0x0010000006067890 */ /* 0x000fc8000fffe1ff */
[----:B------:R-:W-:Y:S02]  /*05c0*/  USHF.L.U32 UR7, UR6, 0xb, URZ ;  /* 0x0000000b06077899 */ /* 0x000fe400080006ff */
[----:B------:R-:W-:Y:S02]  /*05d0*/  USHF.L.U32 UR6, UR6, 0x1, URZ ;  /* 0x0000000106067899 */ /* 0x000fe400080006ff */
[----:B--2---:R-:W-:Y:S01]  /*05e0*/  ULEA UR4, UR4, UR5, 0x18 ;  /* 0x0000000504047291 */ /* 0x004fe2000f8ec0ff */
[----:B------:R-:W2:Y:S11]  /*05f0*/  FENCE.VIEW.ASYNC.S ;  /* 0x00000000000073c6 */ /* 0x000eb60000000000 */
[----:B--2---:R2:W3:Y:S01]  /*0600*/  SYNCS.EXCH.64 URZ, [UR4], UR8 ;  /* 0x0000000804ff75b2 */ /* 0x0044e20008000100 */
[----:B------:R2:W4:Y:S01]  /*0610*/  SYNCS.EXCH.64 URZ, [UR4+0x90], UR6 ;  /* 0x0000900604ff75b2 */ /* 0x0005220008000100 */
[----:B------:R2:W1:Y:S01]  /*0620*/  SYNCS.EXCH.64 URZ, [UR4+0x8], UR8 ;  /* 0x0000080804ff75b2 */ /* 0x0004620008000100 */
        /* <DEDUP_REMOVED lines=32> */
[----:B------:R2:W1:Y:S02]  /*0830*/  SYNCS.EXCH.64 URZ, [UR4+0x118], UR6 ;  /* 0x0001180604ff75b2 */ /* 0x0004640008000100 */
[----:B--234-:R-:W-:Y:S01]  /*0840*/  NOP ;  /* 0x0000000000007918 */ /* 0x01cfe20000000000 */
.L_x_10:
[----:B------:R-:W-:Y:S05]  /*0850*/  BSYNC.RECONVERGENT B0 ;  /* 0x0000000000007941 */ /* 0x000fea0003800200 */
.L_x_9:
[----:B------:R-:W2:Y:S01]  /*0860*/  SHFL.IDX PT, R2, R130, RZ, 0x1f ;  /* 0x00001fff82027589 */ /* 0x000ea200000e0000 */
[----:B------:R-:W-:Y:S01]  /*0870*/  NOP ;  /* 0x0000000000007918 */ /* 0x000fe20000000000 */
[----:B--2---:R-:W-:-:S13]  /*0880*/  ISETP.NE.AND P0, PT, R2, 0x1, PT ;  /* 0x000000010200780c */ /* 0x004fda0003f05270 */
[----:B------:R-:W-:Y:S05]  /*0890*/  @P0 BRA `(.L_x_11) ;  /* 0x0000000000480947 */ /* 0x000fea0003800000 */
        /* <DEDUP_REMOVED lines=9> */
[----:B------:R-:W-:Y:S01]  /*0930*/  USHF.L.U32 UR6, UR6, 0x1, URZ ;  /* 0x0000000106067899 */ /* 0x000fe200080006ff */
[----:B------:R-:W-:Y:S01]  /*0940*/  ELECT P0, URZ, PT ;  /* 0x0000000000ff782f */ /* 0x000fe20003800000 */
[----:B--2---:R-:W-:Y:S01]  /*0950*/  ULEA UR4, UR4, UR5, 0x18 ;  /* 0x0000000504047291 */ /* 0x004fe2000f8ec0ff */
[----:B------:R-:W2:Y:S11]  /*0960*/  FENCE.VIEW.ASYNC.S ;  /* 0x00000000000073c6 */ /* 0x000eb60000000000 */
[----:B--2---:R2:W3:Y:S01]  /*0970*/  SYNCS.EXCH.64 URZ, [UR4+0x120], UR8 ;  /* 0x0001200804ff75b2 */ /* 0x0044e20008000100 */
[----:B------:R2:W4:Y:S01]  /*0980*/  SYNCS.EXCH.64 URZ, [UR4+0x130], UR6 ;  /* 0x0001300604ff75b2 */ /* 0x0005220008000100 */
[----:B------:R2:W1:Y:S01]  /*0990*/  SYNCS.EXCH.64 URZ, [UR4+0x128], UR8 ;  /* 0x0001280804ff75b2 */ /* 0x0004620008000100 */
[----:B------:R2:W1:Y:S01]  /*09a0*/  SYNCS.EXCH.64 URZ, [UR4+0x138], UR6 ;  /* 0x0001380604ff75b2 */ /* 0x0004620008000100 */
[----:B------:R-:W-:Y:S01]  /*09b0*/  NOP ;  /* 0x0000000000007918 */ /* 0x000fe20000000000 */
.L_x_11:
[----:B------:R-:W2:Y:S01]  /*09c0*/  SHFL.IDX PT, R2, R130, RZ, 0x1f ;  /* 0x00001fff82027589 */ /* 0x000ea200000e0000 */
[----:B------:R-:W-:Y:S01]  /*09d0*/  NOP ;  /* 0x0000000000007918 */ /* 0x000fe20000000000 */
[----:B--2---:R-:W-:-:S13]  /*09e0*/  ISETP.NE.AND P0, PT, R2, 0x3, PT ;  /* 0x000000030200780c */ /* 0x004fda0003f05270 */
[----:B------:R-:W-:Y:S05]  /*09f0*/  @P0 BRA `(.L_x_12) ;  /* 0x0000000000300947 */ /* 0x000fea0003800000 */
[----:B------:R-:W2:Y:S01]  /*0a00*/  S2UR UR4, SR_CgaCtaId ;  /* 0x00000000000479c3 */ /* 0x000ea20000008800 */
[----:B------:R-:W-:Y:S01]  /*0a10*/  UMOV UR6, 0x400 ;  /* 0x0000040000067882 */ /* 0x000fe20000000000 */
[----:B------:R-:W-:Y:S01]  /*0a20*/  UMOV UR5, 0x20 ;  /* 0x0000002000057882 */ /* 0x000fe20000000000 */
[----:B------:R-:W-:Y:S01]  /*0a30*/  ELECT P0, URZ, PT ;  /* 0x0000000000ff782f */ /* 0x000fe20003800000 */
[----:B--2---:R-:W-:Y:S02]  /*0a40*/  ULEA UR6, UR4, UR6, 0x18 ;  /* 0x0000000604067291 */ /* 0x004fe4000f8ec0ff */
[----:B------:R-:W-:-:S04]  /*0a50*/  UIADD3 UR4, UPT, UPT, -UR5, 0x100000, URZ ;  /* 0x0010000005047890 */ /* 0x000fc8000fffe1ff */
[----:B------:R-:W-:Y:S02]  /*0a60*/  USHF.L.U32 UR5, UR4, 0xb, URZ ;  /* 0x0000000b04057899 */ /* 0x000fe400080006ff */
[----:B------:R-:W-:Y:S01]  /*0a70*/  USHF.L.U32 UR4, UR4, 0x1, URZ ;  /* 0x0000000104047899 */ /* 0x000fe200080006ff */
[----:B------:R-:W2:Y:S11]  /*0a80*/  FENCE.VIEW.ASYNC.S ;  /* 0x00000000000073c6 */ /* 0x000eb60000000000 */
[----:B--2---:R2:W1:Y:S01]  /*0a90*/  SYNCS.EXCH.64 URZ, [UR6+0x140], UR4 ;  /* 0x0001400406ff75b2 */ /* 0x0044620008000100 */
[----:B------:R2:W1:Y:S01]  /*0aa0*/  SYNCS.EXCH.64 URZ, [UR6+0x148], UR4 ;  /* 0x0001480406ff75b2 */ /* 0x0004620008000100 */
[----:B------:R-:W-:Y:S01]  /*0ab0*/  NOP ;  /* 0x0000000000007918 */ /* 0x000fe20000000000 */
.L_x_12:
[----:B------:R-:W3:Y:S01]  /*0ac0*/  SHFL.IDX PT, R2, R130, RZ, 0x1f ;  /* 0x00001fff82027589 */ /* 0x000ee200000e0000 */
[----:B------:R-:W-:Y:S01]  /*0ad0*/  NOP ;  /* 0x0000000000007918 */ /* 0x000fe20000000000 */
[----:B---3--:R-:W-:-:S13]  /*0ae0*/  ISETP.NE.AND P0, PT, R2, 0x4, PT ;  /* 0x000000040200780c */ /* 0x008fda0003f05270 */
[----:B------:R-:W-:Y:S05]  /*0af0*/  @P0 BRA `(.L_x_13) ;  /* 0x00000000004c0947 */ /* 0x000fea0003800000 */
[----:B--2---:R-:W2:Y:S01]  /*0b00*/  S2UR UR6, SR_CgaCtaId ;  /* 0x00000000000679c3 */ /* 0x004ea20000008800 */
[----:B------:R-:W-:Y:S01]  /*0b10*/  UMOV UR4, 0x1e0 ;  /* 0x000001e000047882 */ /* 0x000fe20000000000 */
[----:B------:R-:W-:Y:S01]  /*0b20*/  UMOV UR5, 0x400 ;  /* 0x0000040000057882 */ /* 0x000fe20000000000 */
[----:B------:R-:W-:Y:S01]  /*0b30*/  USEL UR4, UR4, 0x1a0, UP3 ;  /* 0x000001a004047887 */ /* 0x000fe20009800000 */
[----:B------:R-:W-:Y:S01]  /*0b40*/  UMOV UR8, 0x1 ;  /* 0x0000000100087882 */ /* 0x000fe20000000000 */
[----:B------:R-:W-:Y:S01]  /*0b50*/  ELECT P0, URZ, PT ;  /* 0x0000000000ff782f */ /* 0x000fe20003800000 */
[----:B------:R-:W-:-:S04]  /*0b60*/  UIADD3 UR8, UPT, UPT, -UR8, 0x100000, URZ ;  /* 0x0010000008087890 */ /* 0x000fc8000fffe1ff */
[----:B------:R-:W-:Y:S02]  /*0b70*/  USHF.L.U32 UR9, UR8, 0xb, URZ ;  /* 0x0000000b08097899 */ /* 0x000fe400080006ff */
[----:B------:R-:W-:Y:S02]  /*0b80*/  USHF.L.U32 UR8, UR8, 0x1, URZ ;  /* 0x0000000108087899 */ /* 0x000fe400080006ff */
[----:B--2---:R-:W-:Y:S02]  /*0b90*/  ULEA UR6, UR6, UR5, 0x18 ;  /* 0x0000000506067291 */ /* 0x004fe4000f8ec0ff */
[----:B------:R-:W-:-:S04]  /*0ba0*/  UIADD3 UR4, UPT, UPT, -UR4, 0x100000, URZ ;  /* 0x0010000004047890 */ /* 0x000fc8000fffe1ff */
[----:B------:R-:W-:Y:S02]  /*0bb0*/  USHF.L.U32 UR5, UR4, 0xb, URZ ;  /* 0x0000000b04057899 */ /* 0x000fe400080006ff */
[----:B------:R-:W-:Y:S01]  /*0bc0*/  USHF.L.U32 UR4, UR4, 0x1, URZ ;  /* 0x0000000104047899 */ /* 0x000fe200080006ff */
[----:B------:R-:W2:Y:S03]  /*0bd0*/  FENCE.VIEW.ASYNC.S ;  /* 0x00000000000073c6 */ /* 0x000ea60000000000 */
[----:B--2---:R3:W2:Y:S08]  /*0be0*/  SYNCS.EXCH.64 URZ, [UR6+0x150], UR8 ;  /* 0x0001500806ff75b2 */ /* 0x0046b00008000100 */
[----:B------:R3:W1:Y:S01]  /*0bf0*/  SYNCS.EXCH.64 URZ, [UR6+0x160], UR4 ;  /* 0x0001600406ff75b2 */ /* 0x0006620008000100 */
[----:B------:R3:W1:Y:S01]  /*0c00*/  SYNCS.EXCH.64 URZ, [UR6+0x158], UR8 ;  /* 0x0001580806ff75b2 */ /* 0x0006620008000100 */
[----:B------:R3:W1:Y:S02]  /*0c10*/  SYNCS.EXCH.64 URZ, [UR6+0x168], UR4 ;  /* 0x0001680406ff75b2 */ /* 0x0006640008000100 */
[----:B---3--:R-:W-:Y:S01]  /*0c20*/  NOP ;  /* 0x0000000000007918 */ /* 0x008fe20000000000 */
.L_x_13:
[----:B------:R-:W3:Y:S01]  /*0c30*/  SHFL.IDX PT, R2, R130, RZ, 0x1f ;  /* 0x00001fff82027589 */ /* 0x000ee200000e0000 */
[----:B------:R-:W-:Y:S01]  /*0c40*/  NOP ;  /* 0x0000000000007918 */ /* 0x000fe20000000000 */
[----:B---3--:R-:W-:-:S13]  /*0c50*/  ISETP.NE.AND P0, PT, R2, 0x5, PT ;  /* 0x000000050200780c */ /* 0x008fda0003f05270 */
[----:B------:R-:W-:Y:S05]  /*0c60*/  @P0 BRA `(.L_x_14) ;  /* 0x0000000000580947 */ /* 0x000fea0003800000 */
[----:B--2---:R-:W2:Y:S01]  /*0c70*/  S2UR UR4, SR_CgaCtaId ;  /* 0x00000000000479c3 */ /* 0x004ea20000008800 */
        /* <DEDUP_REMOVED lines=12> */
[----:B--2---:R3:W2:Y:S01]  /*0d40*/  SYNCS.EXCH.64 URZ, [UR4+0x170], UR8 ;  /* 0x0001700804ff75b2 */ /* 0x0046a20008000100 */
[----:B------:R3:W1:Y:S01]  /*0d50*/  SYNCS.EXCH.64 URZ, [UR4+0x190], UR6 ;  /* 0x0001900604ff75b2 */ /* 0x0006620008000100 */
[----:B------:R3:W1:Y:S01]  /*0d60*/  SYNCS.EXCH.64 URZ, [UR4+0x178], UR8 ;  /* 0x0001780804ff75b2 */ /* 0x0006620008000100 */
[----:B------:R3:W1:Y:S01]  /*0d70*/  SYNCS.EXCH.64 URZ, [UR4+0x198], UR6 ;  /* 0x0001980604ff75b2 */ /* 0x0006620008000100 */
[----:B------:R3:W1:Y:S01]  /*0d80*/  SYNCS.EXCH.64 URZ, [UR4+0x180], UR8 ;  /* 0x0001800804ff75b2 */ /* 0x0006620008000100 */
[----:B------:R3:W1:Y:S01]  /*0d90*/  SYNCS.EXCH.64 URZ, [UR4+0x1a0], UR6 ;  /* 0x0001a00604ff75b2 */ /* 0x0006620008000100 */
[----:B------:R3:W1:Y:S01]  /*0da0*/  SYNCS.EXCH.64 URZ, [UR4+0x188], UR8 ;  /* 0x0001880804ff75b2 */ /* 0x0006620008000100 */
[----:B------:R3:W1:Y:S02]  /*0db0*/  SYNCS.EXCH.64 URZ, [UR4+0x1a8], UR6 ;  /* 0x0001a80604ff75b2 */ /* 0x0006640008000100 */
[----:B---3--:R-:W-:Y:S01]  /*0dc0*/  NOP ;  /* 0x0000000000007918 */ /* 0x008fe20000000000 */
.L_x_14:
[----:B------:R-:W3:Y:S01]  /*0dd0*/  SHFL.IDX PT, R2, R130, RZ, 0x1f ;  /* 0x00001fff82027589 */ /* 0x000ee200000e0000 */
[----:B------:R-:W1:Y:S01]  /*0de0*/  S2UR UR44, SR_CgaCtaId ;  /* 0x00000000002c79c3 */ /* 0x000e620000008800 */
[----:B------:R-:W-:Y:S01]  /*0df0*/  NOP ;  /* 0x0000000000007918 */ /* 0x000fe20000000000 */
[----:B---3--:R-:W-:-:S13]  /*0e00*/  ISETP.NE.AND P0, PT, R2, 0x3, PT ;  /* 0x000000030200780c */ /* 0x008fda0003f05270 */
[----:B-1----:R-:W-:Y:S05]  /*0e10*/  @P0 BRA `(.L_x_15) ;  /* 0x0000000000340947 */ /* 0x002fea0003800000 */
[----:B--2---:R-:W-:Y:S01]  /*0e20*/  UMOV UR4, 0x400 ;  /* 0x0000040000047882 */ /* 0x004fe20000000000 */
[----:B------:R-:W-:Y:S01]  /*0e30*/  UMOV UR6, 0x20 ;  /* 0x0000002000067882 */ /* 0x000fe20000000000 */
[----:B------:R-:W-:Y:S02]  /*0e40*/  ULEA UR4, UR44, UR4, 0x18 ;  /* 0x000000042c047291 */ /* 0x000fe4000f8ec0ff */
[----:B------:R-:W-:-:S04]  /*0e50*/  UIADD3 UR6, UPT, UPT, -UR6, 0x100000, URZ ;  /* 0x0010000006067890 */ /* 0x000fc8000fffe1ff */
[----:B------:R-:W-:Y:S02]  /*0e60*/  USHF.L.U32 UR7, UR6, 0xb, URZ ;  /* 0x0000000b06077899 */ /* 0x000fe400080006ff */
[----:B------:R-:W-:Y:S01]  /*0e70*/  USHF.L.U32 UR6, UR6, 0x1, URZ ;  /* 0x0000000106067899 */ /* 0x000fe200080006ff */
[----:B------:R-:W-:Y:S01]  /*0e80*/  ELECT P0, URZ, PT ;  /* 0x0000000000ff782f */ /* 0x000fe20003800000 */
[----:B------:R-:W1:Y:S10]  /*0e90*/  FENCE.VIEW.ASYNC.S ;  /* 0x00000000000073c6 */ /* 0x000e740000000000 */
[----:B-1----:R1:W3:Y:S01]  /*0ea0*/  SYNCS.EXCH.64 URZ, [UR4+0x1b0], UR6 ;  /* 0x0001b00604ff75b2 */ /* 0x0022e20008000100 */
[----:B------:R1:W2:Y:S01]  /*0eb0*/  SYNCS.EXCH.64 URZ, [UR4+0x1c0], UR6 ;  /* 0x0001c00604ff75b2 */ /* 0x0002a20008000100 */
[----:B------:R1:W1:Y:S01]  /*0ec0*/  SYNCS.EXCH.64 URZ, [UR4+0x1b8], UR6 ;  /* 0x0001b80604ff75b2 */ /* 0x0002620008000100 */
[----:B------:R1:W1:Y:S01]  /*0ed0*/  SYNCS.EXCH.64 URZ, [UR4+0x1c8], UR6 ;  /* 0x0001c80604ff75b2 */ /* 0x0002620008000100 */
[----:B------:R-:W-:Y:S01]  /*0ee0*/  NOP ;  /* 0x0000000000007918 */ /* 0x000fe20000000000 */
.L_x_15:
[----:B------:R-:W4:Y:S01]  /*0ef0*/  LDCU UR24, c[0x0][0x36c] ;  /* 0x00006d80ff1877ac */ /* 0x000f220008000800 */
[----:B------:R-:W-:Y:S01]  /*0f00*/  ISETP.NE.OR P3, PT, R0, 0x2, !P3 ;  /* 0x000000020000780c */ /* 0x000fe20005f65670 */
[----:B------:R-:W-:Y:S01]  /*0f10*/  NOP ;  /* 0x0000000000007918 */ /* 0x000fe20000000000 */
[----:B------:R-:W-:Y:S01]  /*0f20*/  LOP3.LUT R0, R136, 0x1f, RZ, 0xc0, !PT ;  /* 0x0000001f88007812 */ /* 0x000fe200078ec0ff */
[----:B------:R-:W-:Y:S02]  /*0f30*/  UISETP.NE.AND UP4, UPT, UR20, 0x2, UPT ;  /* 0x000000021400788c */ /* 0x000fe4000bf85270 */
[----:B------:R-:W-:Y:S02]  /*0f40*/  UISETP.NE.AND UP5, UPT, UR20, URZ, UPT ;  /* 0x000000ff1400728c */ /* 0x000fe4000bfa5270 */
[----:B----4-:R-:W-:-:S09]  /*0f50*/  UISETP.EQ.U32.AND UP0, UPT, UR24, 0x1, UPT ;  /* 0x000000011800788c */ /* 0x010fd2000bf02070 */
[----:B------:R-:W-:Y:S05]  /*0f60*/  BRA.U !UP0, `(.L_x_16) ;  /* 0x0000000108087547 */ /* 0x000fea000b800000 */
[----:B-123--:R-:W-:Y:S01]  /*0f70*/  UCGABAR_ARV ;  /* 0x00000000000079c7 */ /* 0x00efe20008000000 */
[----:B------:R-:W-:Y:S05]  /*0f80*/  BRA `(.L_x_17) ;  /* 0x0000000000047947 */ /* 0x000fea0003800000 */
.L_x_16:
[----:B-123--:R-:W-:Y:S01]  /*0f90*/  NOP ;  /* 0x0000000000007918 */ /* 0x00efe20000000000 */
.L_x_17:
[----:B------:R-:W1:Y:S01]  /*0fa0*/  S2UR UR7, SR_CTAID.X ;  /* 0x00000000000779c3 */ /* 0x000e620000002500 */
[----:B------:R-:W-:-:S05]  /*0fb0*/  CS2R.32 R3, SR_CgaSize ;  /* 0x0000000000037805 */ /* 0x000fca0000008a00 */
[----:B------:R-:W-:-:S05]  /*0fc0*/  IMAD R3, R3, -0xa0, RZ ;  /* 0xffffff6003037824 */ /* 0x000fca00078e02ff */
[----:B------:R-:W-:-:S14]  /*0fd0*/  R2UR UR5, R3 ;  /* 0x00000000030572ca */ /* 0x000fdc00000e0000 */
[----:B------:R-:W2:Y:S01]  /*0fe0*/  LDCU UR5, c[0x0][UR5+0x2b0] ;  /* 0x00005600050577ac */ /* 0x000ea20008000800 */
[----:B------:R-:W-:-:S05]  /*0ff0*/  CS2R.32 R3, SR_CgaSize ;  /* 0x0000000000037805 */ /* 0x000fca0000008a00 */
[----:B------:R-:W-:-:S05]  /*1000*/  IMAD R3, R3, -0xa0, RZ ;  /* 0xffffff6003037824 */ /* 0x000fca00078e02ff */
[----:B------:R-:W-:-:S14]  /*1010*/  R2UR UR4, R3 ;  /* 0x00000000030472ca */ /* 0x000fdc00000e0000 */
[----:B------:R-:W3:Y:S01]  /*1020*/  LDCU UR4, c[0x0][UR4+0x2b4] ;  /* 0x00005680040477ac */ /* 0x000ee20008000800 */
[----:B------:R-:W4:Y:S01]  /*1030*/  S2UR UR8, SR_CTAID.Y ;  /* 0x00000000000879c3 */ /* 0x000f220000002600 */
[----:B------:R-:W-:-:S05]  /*1040*/  CS2R.32 R3, SR_CgaSize ;  /* 0x0000000000037805 */ /* 0x000fca0000008a00 */
[----:B------:R-:W-:-:S05]  /*1050*/  IMAD R3, R3, -0xa0, RZ ;  /* 0xffffff6003037824 */ /* 0x000fca00078e02ff */
[----:B------:R-:W-:-:S14]  /*1060*/  R2UR UR59, R3 ;  /* 0x00000000033b72ca */ /* 0x000fdc00000e0000 */
[----:B------:R-:W3:Y:S01]  /*1070*/  LDCU UR59, c[0x0][UR59+0x2a0] ;  /* 0x000054003b3b77ac */ /* 0x000ee20008000800 */
[----:B------:R-:W-:-:S05]  /*1080*/  CS2R.32 R3, SR_CgaSize ;  /* 0x0000000000037805 */ /* 0x000fca0000008a00 */
[----:B------:R-:W-:-:S05]  /*1090*/  IMAD R3, R3, -0xa0, RZ ;  /* 0xffffff6003037824 */ /* 0x000fca00078e02ff */
[----:B------:R-:W-:-:S14]  /*10a0*/  R2UR UR58, R3 ;  /* 0x00000000033a72ca */ /* 0x000fdc00000e0000 */
[----:B------:R-:W3:Y:S01]  /*10b0*/  LDCU UR58, c[0x0][UR58+0x2a4] ;  /* 0x000054803a3a77ac */ /* 0x000ee20008000800 */
[----:B------:R-:W3:Y:S01]  /*10c0*/  S2UR UR36, SR_CTAID.Z ;  /* 0x00000000002479c3 */ /* 0x000ee20000002700 */
[----:B------:R-:W3:Y:S01]  /*10d0*/  LDCU UR21, c[0x0][0xb24] ;  /* 0x00016480ff1577ac */ /* 0x000ee20008000800 */
[----:B------:R-:W3:Y:S01]  /*10e0*/  LDCU UR42, c[0x0][0xb24] ;  /* 0x00016480ff2a77ac */ /* 0x000ee20008000800 */
[----:B-1----:R-:W-:Y:S01]  /*10f0*/  I2FP.F32.U32 R3, UR7 ;  /* 0x0000000700037c45 */ /* 0x002fe20008201000 */
[----:B------:R-:W1:Y:S04]  /*1100*/  LDCU UR23, c[0x0][0xb30] ;  /* 0x00016600ff1777ac */ /* 0x000e680008000800 */
[----:B--2---:R-:W-:Y:S01]  /*1110*/  FMUL R3, R3, UR5 ;  /* 0x0000000503037c20 */ /* 0x004fe20008400000 */
[----:B------:R-:W-:Y:S01]  /*1120*/  UMOV UR47, UR7 ;  /* 0x00000007002f7c82 */ /* 0x000fe20008000000 */
[----:B----4-:R-:W-:Y:S01]  /*1130*/  I2FP.F32.U32 R2, UR8 ;  /* 0x0000000800027c45 */ /* 0x010fe20008201000 */
[----:B------:R-:W-:-:S03]  /*1140*/  UMOV UR48, UR8 ;  /* 0x0000000800307c82 */ /* 0x000fc60008000000 */
[----:B------:R-:W2:Y:S01]  /*1150*/  F2I.U32.TRUNC.NTZ R3, R3 ;  /* 0x0000000300037305 */ /* 0x000ea2000020f000 */
[----:B---3--:R-:W-:Y:S01]  /*1160*/  FMUL R2, R2, UR4 ;  /* 0x0000000402027c20 */ /* 0x008fe20008400000 */
[----:B------:R-:W-:-:S04]  /*1170*/  ULOP3.LUT UR4, UR44, 0x1, URZ, 0xc0, !UPT ;  /* 0x000000012c047892 */ /* 0x000fc8000f8ec0ff */
[----:B------:R-:W-:Y:S02]  /*1180*/  UISETP.NE.U32.AND UP6, UPT, UR4, 0x1, UPT ;  /* 0x000000010400788c */ /* 0x000fe4000bfc5070 */
[----:B------:R-:W3:Y:S02]  /*1190*/  F2I.U32.TRUNC.NTZ R2, R2 ;  /* 0x0000000200027305 */ /* 0x000ee4000020f000 */
[----:B------:R-:W-:Y:S01]  /*11a0*/  USEL UR4, URZ, 0x700, UP6 ;  /* 0x00000700ff047887 */ /* 0x000fe2000b000000 */
[----:B--2---:R-:W-:Y:S02]  /*11b0*/  R2UR UR6, R3 ;  /* 0x00000000030672ca */ /* 0x004fe400000e0000 */
[----:B---3--:R-:W-:Y:S02]  /*11c0*/  R2UR UR5, R2 ;  /* 0x00000000020572ca */ /* 0x008fe400000e0000 */
[----:B------:R-:W-:-:S09]  /*11d0*/  PRMT R2, RZ, 0x7610, R2 ;  /* 0x00007610ff027816 */ /* 0x000fd20000000002 */
[----:B------:R-:W-:-:S04]  /*11e0*/  UIADD3 UR6, UPT, UPT, -UR6, URZ, URZ ;  /* 0x000000ff06067290 */ /* 0x000fc8000fffe1ff */
[----:B------:R-:W-:Y:S02]  /*11f0*/  UIMAD UR59, UR59, UR6, UR7 ;  /* 0x000000063b3b72a4 */ /* 0x000fe4000f8e0207 */
[----:B------:R-:W-:-:S04]  /*1200*/  UIADD3 UR5, UPT, UPT, -UR5, URZ, URZ ;  /* 0x000000ff05057290 */ /* 0x000fc8000fffe1ff */
[----:B------:R-:W-:Y:S01]  /*1210*/  UIMAD UR58, UR58, UR5, UR8 ;  /* 0x000000053a3a72a4 */ /* 0x000fe2000f8e0208 */
[----:B-1----:R-:W-:Y:S11]  /*1220*/  BRA.U UP5, `(.L_x_18) ;  /* 0x0000000105247547 */ /* 0x002ff6000b800000 */
[----:B------:R-:W-:-:S04]  /*1230*/  UISETP.NE.AND UP0, UPT, UR58, URZ, UPT ;  /* 0x000000ff3a00728c */ /* 0x000fc8000bf05270 */
[----:B------:R-:W-:Y:S02]  /*1240*/  USEL UR5, URZ, 0x2, UP0 ;  /* 0x00000002ff057887 */ /* 0x000fe40008000000 */
[----:B------:R-:W-:-:S04]  /*1250*/  UISETP.NE.AND UP0, UPT, UR58, URZ, UPT ;  /* 0x000000ff3a00728c */ /* 0x000fc8000bf05270 */
[----:B------:R-:W-:-:S04]  /*1260*/  UISETP.EQ.OR UP0, UPT, UR59, URZ, !UP0 ;  /* 0x000000ff3b00728c */ /* 0x000fc8000c702670 */
[----:B------:R-:W-:Y:S02]  /*1270*/  USEL UR6, URZ, 0x1, !UP0 ;  /* 0x00000001ff067887 */ /* 0x000fe4000c000000 */
[----:B------:R-:W-:-:S04]  /*1280*/  UISETP.NE.AND UP0, UPT, UR59, 0x1, UPT ;  /* 0x000000013b00788c */ /* 0x000fc8000bf05270 */
[----:B------:R-:W-:-:S04]  /*1290*/  USEL UR5, UR5, 0x2, UP0 ;  /* 0x0000000205057887 */ /* 0x000fc80008000000 */
[----:B------:R-:W-:-:S06]  /*12a0*/  UIADD3 UR5, UPT, UPT, UR6, UR5, URZ ;  /* 0x0000000506057290 */ /* 0x000fcc000fffe0ff */
[----:B------:R-:W-:-:S07]  /*12b0*/  MOV R2, UR5 ;  /* 0x0000000500027c02 */ /* 0x000fce0008000f00 */
.L_x_18:
[----:B------:R-:W-:-:S09]  /*12c0*/  UISETP.GE.AND UP0, UPT, UR21, 0x1, UPT ;  /* 0x000000011500788c */ /* 0x000fd2000bf06270 */
[----:B------:R-:W-:Y:S05]  /*12d0*/  BRA.U !UP0, `(.L_x_19) ;  /* 0x0000000108d07547 */ /* 0x000fea000b800000 */
[----:B------:R-:W1:Y:S01]  /*12e0*/  LDCU UR22, c[0x0][0xb0c] ;  /* 0x00016180ff1677ac */ /* 0x000e620008000800 */
[----:B------:R-:W2:Y:S01]  /*12f0*/  LDCU.128 UR16, c[0x0][0xb10] ;  /* 0x00016200ff1077ac */ /* 0x000ea20008000c00 */
[----:B------:R-:W3:Y:S01]  /*1300*/  LDCU UR7, c[0x0][0x370] ;  /* 0x00006e00ff0777ac */ /* 0x000ee20008000800 */
[----:B------:R-:W-:Y:S02]  /*1310*/  UISETP.NE.AND UP1, UPT, UR21, 0x1, UPT ;  /* 0x000000011500788c */ /* 0x000fe4000bf25270 */
[----:B-1----:R-:W-:Y:S02]  /*1320*/  UISETP.NE.AND UP0, UPT, UR22, 0x1, UPT ;  /* 0x000000011600788c */ /* 0x002fe4000bf05270 */
[----:B--2---:R-:W-:Y:S02]  /*1330*/  UIMAD.WIDE.U32 UR10, UR47, UR16, URZ ;  /* 0x000000102f0a72a5 */ /* 0x004fe4000f8e00ff */
[----:B---3--:R-:W-:-:S05]  /*1340*/  UIMAD.WIDE.U32 UR8, UR7, UR16, URZ ;  /* 0x00000010070872a5 */ /* 0x008fca000f8e00ff */
[----:B------:R-:W-:Y:S01]  /*1350*/  UMOV UR6, UR11 ;  /* 0x0000000b00067c82 */ /* 0x000fe20008000000 */
[----:B------:R-:W-:Y:S02]  /*1360*/  UIMAD.WIDE.U32 UR10, UR48, UR19, URZ ;  /* 0x00000013300a72a5 */ /* 0x000fe4000f8e00ff */
[----:B------:R-:W-:Y:S01]  /*1370*/  USHF.R.U32.HI UR6, URZ, UR17, UR6 ;  /* 0x00000011ff067299 */ /* 0x000fe20008011606 */
[----:B------:R-:W-:Y:S02]  /*1380*/  UMOV UR8, UR9 ;  /* 0x0000000900087c82 */ /* 0x000fe40008000000 */
[----:B------:R-:W-:Y:S02]  /*1390*/  @UP0 USHF.R.U32.HI UR7, URZ, UR17, UR8 ;  /* 0x00000011ff070299 */ /* 0x000fe40008011608 */
[----:B------:R-:W1:Y:S01]  /*13a0*/  LDCU UR8, c[0x0][0x374] ;  /* 0x00006e80ff0877ac */ /* 0x000e620008000800 */
[----:B------:R-:W2:Y:S01]  /*13b0*/  LDCU UR9, c[0x0][0xb20] ;  /* 0x00016400ff0977ac */ /* 0x000ea20008000800 */
[----:B------:R-:W-:-:S02]  /*13c0*/  UMOV UR5, UR11 ;  /* 0x0000000b00057c82 */ /* 0x000fc40008000000 */
[----:B------:R-:W3:Y:S01]  /*13d0*/  LDCU.64 UR10, c[0x0][0xb28] ;  /* 0x00016500ff0a77ac */ /* 0x000ee20008000a00 */
[----:B------:R-:W-:Y:S02]  /*13e0*/  USEL UR6, UR47, UR6, !UP0 ;  /* 0x000000062f067287 */ /* 0x000fe4000c000000 */
[----:B------:R-:W-:Y:S02]  /*13f0*/  UISETP.NE.AND UP0, UPT, UR18, 0x1, UPT ;  /* 0x000000011200788c */ /* 0x000fe4000bf05270 */
[----:B-1----:R-:W-:Y:S02]  /*1400*/  UIMAD.WIDE.U32 UR12, UR8, UR19, URZ ;  /* 0x00000013080c72a5 */ /* 0x002fe4000f8e00ff */
[----:B--2---:R-:W-:-:S05]  /*1410*/  USHF.R.U32.HI UR5, URZ, UR9, UR5 ;  /* 0x00000009ff057299 */ /* 0x004fca0008011605 */
[----:B------:R-:W-:Y:S01]  /*1420*/  UMOV UR12, UR13 ;  /* 0x0000000d000c7c82 */ /* 0x000fe20008000000 */
[----:B------:R-:W-:Y:S02]  /*1430*/  USEL UR5, UR48, UR5, !UP0 ;  /* 0x0000000530057287 */ /* 0x000fe4000c000000 */
[----:B------:R-:W-:Y:S02]  /*1440*/  @UP0 USHF.R.U32.HI UR8, URZ, UR9, UR12 ;  /* 0x00000009ff080299 */ /* 0x000fe4000801160c */
[----:B---3--:R-:W-:Y:S02]  /*1450*/  UIMAD.WIDE.U32 UR14, UR7, UR10, URZ ;  /* 0x0000000a070e72a5 */ /* 0x008fe4000f8e00ff */
[----:B------:R-:W-:-:S05]  /*1460*/  UIMAD.WIDE.U32 UR12, UR8, UR10, URZ ;  /* 0x0000000a080c72a5 */ /* 0x000fca000f8e00ff */
[----:B------:R-:W-:Y:S02]  /*1470*/  UMOV UR14, UR15 ;  /* 0x0000000f000e7c82 */ /* 0x000fe40008000000 */
[----:B------:R-:W-:Y:S01]  /*1480*/  UMOV UR12, UR13 ;  /* 0x0000000d000c7c82 */ /* 0x000fe20008000000 */
[----:B------:R-:W-:Y:S02]  /*1490*/  @UP1 USHF.R.U32.HI UR7, URZ, UR11, UR14 ;  /* 0x0000000bff071299 */ /* 0x000fe4000801160e */
[----:B------:R-:W-:Y:S02]  /*14a0*/  @UP1 USHF.R.U32.HI UR8, URZ, UR11, UR12 ;  /* 0x0000000bff081299 */ /* 0x000fe4000801160c */
[----:B------:R-:W-:Y:S02]  /*14b0*/  UIMAD.WIDE.U32 UR12, UR5, UR10, URZ ;  /* 0x0000000a050c72a5 */ /* 0x000fe4000f8e00ff */
[----:B------:R-:W-:Y:S02]  /*14c0*/  UIMAD UR8, UR8, UR21, URZ ;  /* 0x00000015080872a4 */ /* 0x000fe4000f8e02ff */
[----:B------:R-:W-:-:S02]  /*14d0*/  UIMAD UR9, UR7, UR21, URZ ;  /* 0x00000015070972a4 */ /* 0x000fc4000f8e02ff */
[----:B------:R-:W-:-:S04]  /*14e0*/  UISETP.GE.AND UP0, UPT, UR5, UR8, UPT ;  /* 0x000000080500728c */ /* 0x000fc8000bf06270 */
[----:B------:R-:W-:Y:S02]  /*14f0*/  UISETP.GE.OR UP0, UPT, UR6, UR9, UP0 ;  /* 0x000000090600728c */ /* 0x000fe40008706670 */
[----:B------:R-:W-:-:S03]  /*1500*/  UIMAD.WIDE.U32 UR8, UR6, UR10, URZ ;  /* 0x0000000a060872a5 */ /* 0x000fc6000f8e00ff */
[----:B------:R-:W-:Y:S02]  /*1510*/  UMOV UR10, UR13 ;  /* 0x0000000d000a7c82 */ /* 0x000fe40008000000 */
[----:B------:R-:W-:-:S04]  /*1520*/  USHF.R.U32.HI UR10, URZ, UR11, UR10 ;  /* 0x0000000bff0a7299 */ /* 0x000fc8000801160a */
[----:B------:R-:W-:Y:S02]  /*1530*/  USEL UR8, UR5, UR10, !UP1 ;  /* 0x0000000a05087287 */ /* 0x000fe4000c800000 */
[----:B------:R-:W-:Y:S02]  /*1540*/  @!UP0 USHF.R.U32.HI UR9, URZ, UR11, UR9 ;  /* 0x0000000bff098299 */ /* 0x000fe40008011609 */
[----:B------:R-:W-:Y:S02]  /*1550*/  UIADD3 UR10, UPT, UPT, -UR8, URZ, URZ ;  /* 0x000000ff080a7290 */ /* 0x000fe4000fffe1ff */
[----:B------:R-:W-:Y:S02]  /*1560*/  @!UP0 USEL UR9, UR6, UR9, !UP1 ;  /* 0x0000000906098287 */ /* 0x000fe4000c800000 */
[----:B------:R-:W-:Y:S02]  /*1570*/  UIMAD UR10, UR21, UR10, UR5 ;  /* 0x0000000a150a72a4 */ /* 0x000fe4000f8e0205 */
[----:B------:R-:W-:-:S02]  /*1580*/  UIADD3 UR11, UPT, UPT, -UR6, URZ, URZ ;  /* 0x000000ff060b7290 */ /* 0x000fc4000fffe1ff */
[----:B------:R-:W-:Y:S02]  /*1590*/  @!UP0 UIMAD UR10, UR10, UR7, UR9 ;  /* 0x000000070a0a82a4 */ /* 0x000fe4000f8e0209 */
[----:B------:R-:W-:Y:S02]  /*15a0*/  @!UP0 UIADD3 UR8, UPT, UPT, UR8, -UR9, URZ ;  /* 0x8000000908088290 */ /* 0x000fe4000fffe0ff */
[----:B------:R-:W-:Y:S02]  /*15b0*/  UIADD3 UR7, UPT, UPT, -UR5, URZ, URZ ;  /* 0x000000ff05077290 */ /* 0x000fe4000fffe1ff */
[----:B------:R-:W-:Y:S02]  /*15c0*/  @!UP0 UIMAD UR5, UR8, UR21, UR6 ;  /* 0x00000015080582a4 */ /* 0x000fe4000f8e0206 */
[----:B------:R-:W-:Y:S02]  /*15d0*/  UIMAD UR48, UR18, UR7, UR48 ;  /* 0x00000007123072a4 */ /* 0x000fe4000f8e0230 */
[----:B------:R-:W-:Y:S01]  /*15e0*/  UIMAD UR47, UR22, UR11, UR47 ;  /* 0x0000000b162f72a4 */ /* 0x000fe2000f8e022f */
[----:B------:R-:W-:Y:S01]  /*15f0*/  @!UP0 UMOV UR6, UR10 ;  /* 0x0000000a00068c82 */ /* 0x000fe20008000000 */
[----:B------:R-:W-:-:S02]  /*1600*/  UIMAD UR48, UR5, UR18, UR48 ;  /* 0x00000012053072a4 */ /* 0x000fc4000f8e0230 */
[----:B------:R-:W-:-:S12]  /*1610*/  UIMAD UR47, UR6, UR22, UR47 ;  /* 0x00000016062f72a4 */ /* 0x000fd8000f8e022f */
.L_x_19:
[----:B------:R-:W-:-:S09]  /*1620*/  UISETP.NE.AND UP0, UPT, UR23, 0x1, UPT ;  /* 0x000000011700788c */ /* 0x000fd2000bf05270 */
[----:B------:R-:W-:Y:S05]  /*1630*/  BRA.U UP0, `(.L_x_20) ;  /* 0x0000000100447547 */ /* 0x000fea000b800000 */
[----:B------:R-:W1:Y:S01]  /*1640*/  LDCU.128 UR8, c[0x0][0xb10] ;  /* 0x00016200ff0877ac */ /* 0x000e620008000c00 */
[----:B------:R-:W2:Y:S01]  /*1650*/  LDCU UR12, c[0x0][0xb0c] ;  /* 0x00016180ff0c77ac */ /* 0x000ea20008000800 */
[----:B-1----:R-:W-:Y:S02]  /*1660*/  UIMAD.WIDE.U32 UR6, UR47, UR8, URZ ;  /* 0x000000082f0672a5 */ /* 0x002fe4000f8e00ff */
[----:B--2---:R-:W-:-:S05]  /*1670*/  UISETP.NE.AND UP0, UPT, UR12, 0x1, UPT ;  /* 0x000000010c00788c */ /* 0x004fca000bf05270 */
[----:B------:R-:W-:Y:S02]  /*1680*/  UMOV UR6, UR7 ;  /* 0x0000000700067c82 */ /* 0x000fe40008000000 */
[----:B------:R-:W-:Y:S02]  /*1690*/  USHF.R.U32.HI UR6, URZ, UR9, UR6 ;  /* 0x00000009ff067299 */ /* 0x000fe40008011606 */
[----:B------:R-:W1:Y:S01]  /*16a0*/  LDCU UR7, c[0x0][0xb20] ;  /* 0x00016400ff0777ac */ /* 0x000e620008000800 */
[----:B------:R-:W-:Y:S02]  /*16b0*/  UIMAD.WIDE.U32 UR8, UR48, UR11, URZ ;  /* 0x0000000b300872a5 */ /* 0x000fe4000f8e00ff */
[----:B------:R-:W-:Y:S02]  /*16c0*/  USEL UR6, UR47, UR6, !UP0 ;  /* 0x000000062f067287 */ /* 0x000fe4000c000000 */
[----:B------:R-:W-:-:S03]  /*16d0*/  UISETP.NE.AND UP0, UPT, UR10, 0x1, UPT ;  /* 0x000000010a00788c */ /* 0x000fc6000bf05270 */
[----:B------:R-:W-:Y:S02]  /*16e0*/  UMOV UR5, UR9 ;  /* 0x0000000900057c82 */ /* 0x000fe40008000000 */
[----:B-1----:R-:W-:-:S04]  /*16f0*/  USHF.R.U32.HI UR5, URZ, UR7, UR5 ;  /* 0x00000007ff057299 */ /* 0x002fc80008011605 */
[----:B------:R-:W-:-:S04]  /*1700*/  USEL UR5, UR48, UR5, !UP0 ;  /* 0x0000000530057287 */ /* 0x000fc8000c000000 */
[----:B------:R-:W-:Y:S02]  /*1710*/  UIADD3 UR7, UPT, UPT, UR6, -UR5, URZ ;  /* 0x8000000506077290 */ /* 0x000fe4000fffe0ff */
[----:B------:R-:W-:Y:S02]  /*1720*/  UIADD3 UR5, UPT, UPT, -UR6, UR5, URZ ;  /* 0x0000000506057290 */ /* 0x000fe4000fffe1ff */
[----:B------:R-:W-:Y:S02]  /*1730*/  UIMAD UR48, UR7, UR10, UR48 ;  /* 0x0000000a073072a4 */ /* 0x000fe4000f8e0230 */
[----:B------:R-:W-:-:S12]  /*1740*/  UIMAD UR47, UR5, UR12, UR47 ;  /* 0x0000000c052f72a4 */ /* 0x000fd8000f8e022f */
.L_x_20:
[----:B------:R-:W-:Y:S02]  /*1750*/  UISETP.EQ.U32.AND UP0, UPT, UR24, 0x1, UPT ;  /* 0x000000011800788c */ /* 0x000fe4000bf02070 */
[----:B------:R-:W-:-:S07]  /*1760*/  UISETP.NE.AND UP1, UPT, UR20, 0x2, UPT ;  /* 0x000000021400788c */ /* 0x000fce000bf25270 */
[----:B------:R-:W-:Y:S05]  /*1770*/  BRA.U !UP0, `(.L_x_21) ;  /* 0x00000001080c7547 */ /* 0x000fea000b800000 */
[----:B------:R-:W-:Y:S01]  /*1780*/  UCGABAR_WAIT ;  /* 0x0000000000007dc7 */ /* 0x000fe20008000000 */
[----:B------:R-:W-:Y:S01]  /*1790*/  CCTL.IVALL ;  /* 0x00000000ff00798f */ /* 0x000fe20002000000 */
[----:B------:R-:W-:Y:S05]  /*17a0*/  BRA `(.L_x_22) ;  /* 0x0000000000047947 */ /* 0x000fea0003800000 */
.L_x_21:
[----:B------:R-:W-:Y:S06]  /*17b0*/  BAR.SYNC.DEFER_BLOCKING 0x0 ;  /* 0x0000000000007b1d */ /* 0x000fec0000010000 */
.L_x_22:
[----:B------:R-:W-:Y:S05]  /*17c0*/  BRA.U UP1, `(.L_x_23) ;  /* 0x0000001901b47547 */ /* 0x000fea000b800000 */
[----:B------:R-:W1:Y:S01]  /*17d0*/  LDCU UR7, c[0x0][0x38c] ;  /* 0x00007180ff0777ac */ /* 0x000e620008000800 */
[----:B------:R-:W-:Y:S01]  /*17e0*/  PLOP3.LUT P1, PT, PT, PT, UP3, 0x80, 0x8 ;  /* 0x000000000008781c */ /* 0x000fe20003f2f038 */
[----:B------:R-:W-:Y:S01]  /*17f0*/  IMAD.MOV.U32 R12, RZ, RZ, 0x1 ;  /* 0x00000001ff0c7424 */ /* 0x000fe200078e00ff */
[----:B------:R-:W-:Y:S01]  /*1800*/  ISETP.EQ.OR P2, PT, R0, RZ, P3 ;  /* 0x000000ff0000720c */ /* 0x000fe20001f42670 */
[----:B------:R-:W-:Y:S01]  /*1810*/  UISETP.NE.AND UP0, UPT, UR20, URZ, UPT ;  /* 0x000000ff1400728c */ /* 0x000fe2000bf05270 */
[----:B------:R-:W-:Y:S01]  /*1820*/  PLOP3.LUT P1, PT, P1, PT, PT, 0x8, 0x80 ;  /* 0x000000000080781c */ /* 0x000fe20000f2e170 */
[----:B------:R-:W-:Y:S01]  /*1830*/  USEL UR26, URZ, 0x1, UP4 ;  /* 0x00000001ff1a7887 */ /* 0x000fe2000a000000 */
[----:B------:R-:W-:Y:S01]  /*1840*/  CS2R R10, SRZ ;  /* 0x00000000000a7805 */ /* 0x000fe2000001ff00 */
[----:B------:R-:W-:Y:S01]  /*1850*/  UMOV UR15, 0x400 ;  /* 0x00000400000f7882 */ /* 0x000fe20000000000 */
[----:B------:R-:W-:Y:S01]  /*1860*/  IMAD.MOV.U32 R9, RZ, RZ, RZ ;  /* 0x000000ffff097224 */ /* 0x000fe200078e00ff */
[----:B------:R-:W-:Y:S01]  /*1870*/  USEL UR26, UR26, 0x2, UP0 ;  /* 0x000000021a1a7887 */ /* 0x000fe20008000000 */
[----:B------:R-:W-:Y:S01]  /*1880*/  IMAD.MOV.U32 R8, RZ, RZ, 0x1 ;  /* 0x00000001ff087424 */ /* 0x000fe200078e00ff */
[----:B------:R-:W-:Y:S01]  /*1890*/  ULEA UR15, UR44, UR15, 0x18 ;  /* 0x0000000f2c0f7291 */ /* 0x000fe2000f8ec0ff */
[----:B------:R-:W2:Y:S01]  /*18a0*/  LDCU UR40, c[0x0][0x370] ;  /* 0x00006e00ff2877ac */ /* 0x000ea20008000800 */
[----:B-1----:R-:W-:Y:S01]  /*18b0*/  UIADD3 UR6, UPT, UPT, UR7, 0x1f, URZ ;  /* 0x0000001f07067890 */ /* 0x002fe2000fffe0ff */
[----:B------:R-:W1:Y:S03]  /*18c0*/  LDCU.64 UR28, c[0x0][0x348] ;  /* 0x00006900ff1c77ac */ /* 0x000e660008000a00 */
[----:B------:R-:W-:-:S02]  /*18d0*/  USHF.R.S32.HI UR5, URZ, 0x1f, UR6 ;  /* 0x0000001fff057899 */ /* 0x000fc40008011406 */
[----:B------:R-:W-:Y:S02]  /*18e0*/  USHF.R.U32.HI UR46, URZ, 0x5, UR4 ;  /* 0x00000005ff2e7899 */ /* 0x000fe40008011604 */
[----:B------:R-:W-:Y:S02]  /*18f0*/  ULEA.HI UR5, UR5, UR6, URZ, 0x5 ;  /* 0x0000000605057291 */ /* 0x000fe4000f8f28ff */
[----:B------:R-:W-:Y:S02]  /*1900*/  UIADD3 UR6, UPT, UPT, UR7, -0x1, URZ ;  /* 0xffffffff07067890 */ /* 0x000fe4000fffe0ff */
[----:B------:R-:W-:Y:S02]  /*1910*/  USHF.R.S32.HI UR43, URZ, 0x5, UR5 ;  /* 0x00000005ff2b7899 */ /* 0x000fe40008011405 */
[----:B------:R-:W-:Y:S02]  /*1920*/  UISETP.GE.U32.AND UP1, UPT, UR6, -0x3f, UPT ;  /* 0xffffffc10600788c */ /* 0x000fe4000bf26070 */
[----:B------:R-:W-:-:S02]  /*1930*/  UISETP.LT.U32.AND UP0, UPT, UR43, 0x12, UPT ;  /* 0x000000122b00788c */ /* 0x000fc4000bf01070 */
[----:B------:R-:W-:Y:S02]  /*1940*/  UIADD3 UR5, UPT, UPT, UR15, 0xe00, URZ ;  /* 0x00000e000f057890 */ /* 0x000fe4000fffe0ff */
[----:B------:R-:W-:Y:S02]  /*1950*/  USEL UR41, UR43, 0x12, UP0 ;  /* 0x000000122b297887 */ /* 0x000fe40008000000 */
[----:B------:R-:W-:Y:S02]  /*1960*/  @UP6 UIADD3 UR5, UPT, UPT, UR15, URZ, URZ ;  /* 0x000000ff0f056290 */ /* 0x000fe4000fffe0ff */
[----:B------:R-:W-:Y:S02]  /*1970*/  UIADD3 UR21, UPT, UPT, UR41, -0x1, URZ ;  /* 0xffffffff29157890 */ /* 0x000fe4000fffe0ff */
[----:B------:R-:W-:Y:S02]  /*1980*/  @UP1 UIADD3 UR21, UPT, UPT, UR41, URZ, URZ ;  /* 0x000000ff29151290 */ /* 0x000fe4000fffe0ff */
[----:B------:R-:W-:Y:S01]  /*1990*/  UIADD3 UR49, UPT, UPT, UR7, 0x3e, URZ ;  /* 0x0000003e07317890 */ /* 0x000fe2000fffe0ff */
[----:B------:R-:W3:Y:S01]  /*19a0*/  LDCU UR39, c[0x0][0x374] ;  /* 0x00006e80ff2777ac */ /* 0x000ee20008000800 */
[----:B------:R-:W-:-:S02]  /*19b0*/  UIADD3 UR5, UPT, UPT, UR5, 0x19400, URZ ;  /* 0x0001940005057890 */ /* 0x000fc4000fffe0ff */
[----:B------:R-:W-:Y:S02]  /*19c0*/  UIADD3 UR45, UPT, UPT, UR43, -UR41, URZ ;  /* 0x800000292b2d7290 */ /* 0x000fe4000fffe0ff */
[----:B------:R-:W-:Y:S01]  /*19d0*/  UIADD3 UR21, UPT, UPT, UR21, 0x1, URZ ;  /* 0x0000000115157890 */ /* 0x000fe2000fffe0ff */
[----:B-12---:R-:W-:-:S11]  /*19e0*/  UMOV UR13, URZ ;  /* 0x000000ff000d7c82 */ /* 0x006fd60008000000 */
.L_x_43:
[----:B------:R-:W-:-:S09]  /*19f0*/  UISETP.NE.AND UP0, UPT, UR44, URZ, UPT ;  /* 0x000000ff2c00728c */ /* 0x000fd2000bf05270 */
[----:B------:R-:W-:Y:S05]  /*1a00*/  BRA.U UP0, `(.L_x_24) ;  /* 0x0000000100287547 */ /* 0x000fea000b800000 */
[----:B------:R-:W-:Y:S02]  /*1a10*/  LEA R0, R9, UR15, 0x3 ;  /* 0x0000000f09007c11 */ /* 0x000fe4000f8e18ff */
[----:B------:R-:W-:-:S04]  /*1a20*/  SHF.L.U32 R2, R8, 0x1f, RZ ;  /* 0x0000001f08027819 */ /* 0x000fc800000006ff */
[----:B------:R-:W1:Y:S02]  /*1a30*/  SYNCS.PHASECHK.TRANS64.TRYWAIT P0, [R0+URZ+0x1c0], R2 ;  /* 0x0001c002000075a7 */ /* 0x000e6400080011ff */
[----:B-1----:R-:W-:Y:S05]  /*1a40*/  @!P0 BRA `(.L_x_25) ;  /* 0x0000006c00208947 */ /* 0x002fea0003800000 */
.L_x_130:
[----:B------:R-:W-:Y:S01]  /*1a50*/  VIADD R9, R9, 0x1 ;  /* 0x0000000109097836 */ /* 0x000fe20000000000 */
[----:B------:R1:W-:Y:S04]  /*1a60*/  SYNCS.ARRIVE.TRANS64.A1T0 RZ, [R0+URZ+0x1b0], RZ ;  /* 0x0001b0ff00ff79a7 */ /* 0x0003e800081000ff */
[----:B------:R-:W-:-:S04]  /*1a70*/  ISETP.NE.AND P0, PT, R9, 0x2, PT ;  /* 0x000000020900780c */ /* 0x000fc80003f05270 */
[----:B------:R-:W-:Y:S02]  /*1a80*/  SEL R9, R9, RZ, P0 ;  /* 0x000000ff09097207 */ /* 0x000fe40000000000 */
[----:B-1----:R-:W-:-:S04]  /*1a90*/  SEL R0, RZ, 0x1, P0 ;  /* 0x00000001ff007807 */ /* 0x002fc80000000000 */
[----:B------:R-:W-:-:S07]  /*1aa0*/  LOP3.LUT R8, R8, R0, RZ, 0x3c, !PT ;  /* 0x0000000008087212 */ /* 0x000fce00078e3cff */
.L_x_24:
[----:B------:R-:W-:Y:S01]  /*1ab0*/  ULEA UR6, UR13, UR15, 0x3 ;  /* 0x0000000f0d067291 */ /* 0x000fe2000f8e18ff */
[----:B------:R-:W-:Y:S01]  /*1ac0*/  SHF.L.U32 R0, R12, 0x1f, RZ ;  /* 0x0000001f0c007819 */ /* 0x000fe200000006ff */
[----:B------:R-:W-:Y:S02]  /*1ad0*/  UISETP.GE.U32.AND UP0, UPT, UR49, 0x3f, UPT ;  /* 0x0000003f3100788c */ /* 0x000fe4000bf06070 */
[----:B------:R-:W-:Y:S02]  /*1ae0*/  USHF.L.U32 UR35, UR47, 0x6, URZ ;  /* 0x000000062f237899 */ /* 0x000fe400080006ff */
[----:B------:R-:W-:Y:S01]  /*1af0*/  UIMAD UR19, UR48, 0x70, UR46 ;  /* 0x00000070301378a4 */ /* 0x000fe2000f8e022e */
[----:B------:R-:W-:Y:S02]  /*1b00*/  UMOV UR14, URZ ;  /* 0x000000ff000e7c82 */ /* 0x000fe40008000000 */
[----:B------:R1:W2:Y:S02]  /*1b10*/  SYNCS.PHASECHK.TRANS64.TRYWAIT P0, [UR6+0x90], R0 ;  /* 0x00009000ff0075a7 */ /* 0x0002a40008001106 */
[----:B------:R-:W-:Y:S07]  /*1b20*/  BRA.U !UP0, `(.L_x_26) ;  /* 0x0000000108c07547 */ /* 0x000fee000b800000 */
[----:B------:R-:W-:Y:S01]  /*1b30*/  UMOV UR8, URZ ;  /* 0x000000ff00087c82 */ /* 0x000fe20008000000 */
[----:B------:R-:W-:-:S05]  /*1b40*/  UMOV UR7, UR13 ;  /* 0x0000000d00077c82 */ /* 0x000fca0008000000 */
.L_x_32:
[----:B--2---:R-:W-:Y:S01]  /*1b50*/  @!P3 MOV R2, 0x2c00 ;  /* 0x00002c000002b802 */ /* 0x004fe20000000f00 */
[----:B----4-:R-:W-:Y:S01]  /*1b60*/  ULEA UR33, UR7, UR15, 0x3 ;  /* 0x0000000f07217291 */ /* 0x010fe2000f8e18ff */
[----:B-12---:R-:W-:Y:S11]  /*1b70*/  @P0 BRA `(.L_x_27) ;  /* 0x00000000000c0947 */ /* 0x006ff60003800000 */
[----:B------:R-:W-:Y:S04]  /*1b80*/  SHF.L.U32 R3, R12, 0x1f, RZ ;  /* 0x0000001f0c037819 */ /* 0x000fe800000006ff */
[----:B------:R-:W2:Y:S02]  /*1b90*/  SYNCS.PHASECHK.TRANS64.TRYWAIT P0, [UR33+0x90], R3 ;  /* 0x00009003ff0075a7 */ /* 0x000ea40008001121 */
[----:B--2---:R-:W-:Y:S05]  /*1ba0*/  @!P0 BRA `(.L_x_28) ;  /* 0x0000006800dc8947 */ /* 0x004fea0003800000 */
.L_x_27:
[----:B------:R2:W-:Y:S01]  /*1bb0*/  @!P3 SYNCS.ARRIVE.TRANS64 RZ, [UR33], R2 ;  /* 0x00000002ffffb9a7 */ /* 0x0005e20008000021 */
[----:B------:R-:W-:Y:S04]  /*1bc0*/  ULOP3.LUT UR6, UR26, 0x2, URZ, 0xfc, !UPT ;  /* 0x000000021a067892 */ /* 0x000fe8000f8efcff */
[----:B------:R-:W-:Y:S09]  /*1bd0*/  UISETP.NE.AND UP0, UPT, UR6, 0x2, UPT ;  /* 0x000000020600788c */ /* 0x000ff2000bf05270 */
[----:B------:R-:W-:Y:S05]  /*1be0*/  BRA.U UP0, `(.L_x_29) ;  /* 0x0000000100047547 */ /* 0x000fea000b800000 */
[----:B---3--:R-:W-:Y:S05]  /*1bf0*/  BPT.TRAP 0x1 ;  /* 0x000000040000795c */ /* 0x008fea0000300000 */
.L_x_29:
[----:B------:R-:W-:Y:S04]  /*1c00*/  BSSY.RECONVERGENT B0, `(.L_x_30) ;  /* 0x0000003000007945 */ /* 0x000fe80003800200 */
[----:B------:R-:W-:Y:S05]  /*1c10*/  @P2 BRA `(.L_x_31) ;  /* 0x0000000000042947 */ /* 0x000fea0003800000 */
[----:B---3--:R-:W-:Y:S05]  /*1c20*/  BPT.TRAP 0x1 ;  /* 0x000000040000795c */ /* 0x008fea0000300000 */
.L_x_31:
[----:B---3--:R-:W-:Y:S05]  /*1c30*/  BSYNC.RECONVERGENT B0 ;  /* 0x0000000000007941 */ /* 0x008fea0003800200 */
.L_x_30:
[----:B------:R-:W-:Y:S02]  /*1c40*/  UIADD3 UR6, UPT, UPT, UR7, 0x1, URZ ;  /* 0x0000000107067890 */ /* 0x000fe4000fffe0ff */
[----:B------:R-:W-:Y:S02]  /*1c50*/  UIADD3 UR22, UP1, UPT, UR28, 0x80, URZ ;  /* 0x000000801c167890 */ /* 0x000fe4000ff3e0ff */
[----:B------:R-:W-:Y:S02]  /*1c60*/  UISETP.NE.AND UP0, UPT, UR6, 0x12, UPT ;  /* 0x000000120600788c */ /* 0x000fe4000bf05270 */
[----:B------:R-:W-:Y:S02]  /*1c70*/  ULEA UR32, UR7, UR15, 0xc ;  /* 0x0000000f07207291 */ /* 0x000fe4000f8e60ff */
[----:B------:R-:W-:Y:S02]  /*1c80*/  USEL UR9, URZ, 0x1, UP0 ;  /* 0x00000001ff097887 */ /* 0x000fe40008000000 */
[----:B------:R-:W-:Y:S02]  /*1c90*/  USEL UR13, UR6, URZ, UP0 ;  /* 0x000000ff060d7287 */ /* 0x000fe40008000000 */
[----:B------:R-:W-:Y:S02]  /*1ca0*/  USHF.L.U32 UR34, UR8, 0x5, URZ ;  /* 0x0000000508227899 */ /* 0x000fe400080006ff */
[----:B------:R-:W-:Y:S01]  /*1cb0*/  ULEA UR6, UR13, UR15, 0x3 ;  /* 0x0000000f0d067291 */ /* 0x000fe2000f8e18ff */
[----:B------:R-:W-:Y:S01]  /*1cc0*/  LOP3.LUT R12, R12, UR9, RZ, 0x3c, !PT ;  /* 0x000000090c0c7c12 */ /* 0x000fe2000f8e3cff */
[----:B------:R-:W-:Y:S02]  /*1cd0*/  UIADD3.X UR23, UPT, UPT, URZ, UR29, URZ, UP1, !UPT ;  /* 0x0000001dff177290 */ /* 0x000fe40008ffe4ff */
[----:B------:R-:W-:Y:S01]  /*1ce0*/  UIADD3 UR32, UPT, UPT, UR32, 0x7400, URZ ;  /* 0x0000740020207890 */ /* 0x000fe2000fffe0ff */
[----:B-1----:R-:W-:Y:S01]  /*1cf0*/  SHF.L.U32 R0, R12, 0x1f, RZ ;  /* 0x0000001f0c007819 */ /* 0x002fe200000006ff */
[----:B------:R-:W-:Y:S02]  /*1d00*/  UIADD3 UR10, UP0, UPT, UR28, 0x180, URZ ;  /* 0x000001801c0a7890 */ /* 0x000fe4000ff1e0ff */
[----:B------:R-:W-:Y:S01]  /*1d10*/  UIADD3 UR8, UPT, UPT, UR8, 0x1, URZ ;  /* 0x0000000108087890 */ /* 0x000fe2000fffe0ff */
[----:B------:R4:W1:Y:S01]  /*1d20*/  SYNCS.PHASECHK.TRANS64.TRYWAIT P0, [UR6+0x90], R0 ;  /* 0x00009000ff0075a7 */ /* 0x0008620008001106 */
[----:B------:R-:W-:Y:S02]  /*1d30*/  UIMAD UR6, UR7, 0xe00, UR4 ;  /* 0x00000e00070678a4 */ /* 0x000fe4000f8e0204 */
[----:B------:R-:W-:Y:S02]  /*1d40*/  UIADD3.X UR11, UPT, UPT, URZ, UR29, URZ, UP0, !UPT ;  /* 0x0000001dff0b7290 */ /* 0x000fe400087fe4ff */
[----:B------:R-:W-:Y:S01]  /*1d50*/  ULEA UR6, UR6, UR15, 0x1 ;  /* 0x0000000f06067291 */ /* 0x000fe2000f8e08ff */
[----:B------:R-:W-:Y:S01]  /*1d60*/  UMOV UR24, 0x0 ;  /* 0x0000000000187882 */ /* 0x000fe20000000000 */
[----:B------:R-:W-:Y:S02]  /*1d70*/  UMOV UR25, 0x10000000 ;  /* 0x1000000000197882 */ /* 0x000fe40000000000 */
[----:B------:R-:W-:Y:S01]  /*1d80*/  UIADD3 UR16, UPT, UPT, UR6, 0x19400, URZ ;  /* 0x0001940006107890 */ /* 0x000fe2000fffe0ff */
[----:B------:R4:W-:Y:S01]  /*1d90*/  UTMALDG.3D [UR32], [UR22], desc[UR24] ;  /* 0x00001820160075b4 */ /* 0x0009e20008011000 */
[----:B------:R-:W-:Y:S01]  /*1da0*/  UISETP.NE.AND UP0, UPT, UR8, UR21, UPT ;  /* 0x000000150800728c */ /* 0x000fe2000bf05270 */
[----:B------:R-:W-:Y:S01]  /*1db0*/  UMOV UR6, 0x30000 ;  /* 0x0003000000067882 */ /* 0x000fe20000000000 */
[----:B------:R-:W-:Y:S01]  /*1dc0*/  UMOV UR20, UR36 ;  /* 0x0000002400147c82 */ /* 0x000fe20008000000 */
[----:B------:R-:W-:Y:S01]  /*1dd0*/  UMOV UR17, UR33 ;  /* 0x0000002100117c82 */ /* 0x000fe20008000000 */
[----:B------:R-:W-:Y:S01]  /*1de0*/  UMOV UR18, UR34 ;  /* 0x0000002200127c82 */ /* 0x000fe20008000000 */
[----:B------:R-:W-:Y:S02]  /*1df0*/  UMOV UR14, UR21 ;  /* 0x00000015000e7c82 */ /* 0x000fe40008000000 */
[----:B------:R4:W-:Y:S01]  /*1e00*/  UTMALDG.3D.MULTICAST [UR16], [UR10], UR6, desc[UR24] ;  /* 0x000018100a0073b4 */ /* 0x0009e20008011806 */
[----:B------:R-:W-:Y:S01]  /*1e10*/  UMOV UR7, UR13 ;  /* 0x0000000d00077c82 */ /* 0x000fe20008000000 */
[----:B------:R-:W-:Y:S05]  /*1e20*/  BRA.U UP0, `(.L_x_32) ;  /* 0xfffffffd00487547 */ /* 0x000fea000b83ffff */
.L_x_26:
[----:B----4-:R-:W-:Y:S01]  /*1e30*/  ULEA UR6, UR13, UR15, 0x3 ;  /* 0x0000000f0d067291 */ /* 0x010fe2000f8e18ff */
[----:B-1----:R-:W-:Y:S01]  /*1e40*/  SHF.L.U32 R0, R12, 0x1f, RZ ;  /* 0x0000001f0c007819 */ /* 0x002fe200000006ff */
[----:B------:R-:W-:Y:S01]  /*1e50*/  @!P1 SYNCS.ARRIVE.TRANS64.A1T0 RZ, [UR15+0x148], RZ ;  /* 0x000148ffffff99a7 */ /* 0x000fe2000810000f */
[----:B------:R-:W-:-:S06]  /*1e60*/  UISETP.GT.AND UP0, UPT, UR43, UR41, UPT ;  /* 0x000000292b00728c */ /* 0x000fcc000bf04270 */
[----:B--2---:R1:W2:Y:S03]  /*1e70*/  SYNCS.PHASECHK.TRANS64.TRYWAIT P0, [UR6+0x90], R0 ;  /* 0x00009000ff0075a7 */ /* 0x0042a60008001106 */
[----:B------:R-:W-:Y:S05]  /*1e80*/  BRA.U !UP0, `(.L_x_33) ;  /* 0x0000000108bc7547 */ /* 0x000fea000b800000 */
[----:B------:R-:W-:Y:S01]  /*1e90*/  UIADD3 UR27, UPT, UPT, UR45, UR14, URZ ;  /* 0x0000000e2d1b7290 */ /* 0x000fe2000fffe0ff */
[----:B------:R-:W-:-:S11]  /*1ea0*/  UMOV UR6, UR13 ;  /* 0x0000000d00067c82 */ /* 0x000fd60008000000 */
.L_x_39:
[----:B--2---:R-:W-:Y:S01]  /*1eb0*/  @!P3 MOV R2, 0x2c00 ;  /* 0x00002c000002b802 */ /* 0x004fe20000000f00 */
[----:B----4-:R-:W-:Y:S01]  /*1ec0*/  ULEA UR9, UR6, UR15, 0x3 ;  /* 0x0000000f06097291 */ /* 0x010fe2000f8e18ff */
[----:B-12---:R-:W-:Y:S11]  /*1ed0*/  @P0 BRA `(.L_x_34) ;  /* 0x00000000000c0947 */ /* 0x006ff60003800000 */
[----:B------:R-:W-:Y:S04]  /*1ee0*/  SHF.L.U32 R3, R12, 0x1f, RZ ;  /* 0x0000001f0c037819 */ /* 0x000fe800000006ff */
[----:B------:R-:W2:Y:S02]  /*1ef0*/  SYNCS.PHASECHK.TRANS64.TRYWAIT P0, [UR9+0x90], R3 ;  /* 0x00009003ff0075a7 */ /* 0x000ea40008001109 */
[----:B--2---:R-:W-:Y:S05]  /*1f00*/  @!P0 BRA `(.L_x_35) ;  /* 0x00000068001c8947 */ /* 0x004fea0003800000 */
.L_x_34:
[----:B------:R2:W-:Y:S01]  /*1f10*/  @!P3 SYNCS.ARRIVE.TRANS64 RZ, [UR9], R2 ;  /* 0x00000002ffffb9a7 */ /* 0x0005e20008000009 */
[----:B------:R-:W-:Y:S04]  /*1f20*/  ULOP3.LUT UR7, UR26, 0x2, URZ, 0xfc, !UPT ;  /* 0x000000021a077892 */ /* 0x000fe8000f8efcff */
[----:B------:R-:W-:Y:S09]  /*1f30*/  UISETP.NE.AND UP0, UPT, UR7, 0x2, UPT ;  /* 0x000000020700788c */ /* 0x000ff2000bf05270 */
[----:B------:R-:W-:Y:S05]  /*1f40*/  BRA.U UP0, `(.L_x_36) ;  /* 0x0000000100047547 */ /* 0x000fea000b800000 */
[----:B---3--:R-:W-:Y:S05]  /*1f50*/  BPT.TRAP 0x1 ;  /* 0x000000040000795c */ /* 0x008fea0000300000 */
.L_x_36:
[----:B------:R-:W-:Y:S04]  /*1f60*/  BSSY.RECONVERGENT B0, `(.L_x_37) ;  /* 0x0000003000007945 */ /* 0x000fe80003800200 */
[----:B------:R-:W-:Y:S05]  /*1f70*/  @P2 BRA `(.L_x_38) ;  /* 0x0000000000042947 */ /* 0x000fea0003800000 */
[----:B---3--:R-:W-:Y:S05]  /*1f80*/  BPT.TRAP 0x1 ;  /* 0x000000040000795c */ /* 0x008fea0000300000 */
.L_x_38:
[----:B---3--:R-:W-:Y:S05]  /*1f90*/  BSYNC.RECONVERGENT B0 ;  /* 0x0000000000007941 */ /* 0x008fea0003800200 */
.L_x_37:
[----:B------:R-:W-:Y:S02]  /*1fa0*/  UIADD3 UR7, UPT, UPT, UR6, 0x1, URZ ;  /* 0x0000000106077890 */ /* 0x000fe4000fffe0ff */
[----:B------:R-:W-:Y:S02]  /*1fb0*/  UIADD3 UR22, UP1, UPT, UR28, 0x80, URZ ;  /* 0x000000801c167890 */ /* 0x000fe4000ff3e0ff */
[----:B------:R-:W-:Y:S02]  /*1fc0*/  UISETP.NE.AND UP0, UPT, UR7, 0x12, UPT ;  /* 0x000000120700788c */ /* 0x000fe4000bf05270 */
[----:B------:R-:W-:Y:S02]  /*1fd0*/  USHF.L.U32 UR10, UR14, 0x5, URZ ;  /* 0x000000050e0a7899 */ /* 0x000fe400080006ff */
[----:B------:R-:W-:Y:S02]  /*1fe0*/  USEL UR8, URZ, 0x1, UP0 ;  /* 0x00000001ff087887 */ /* 0x000fe40008000000 */
[----:B------:R-:W-:Y:S02]  /*1ff0*/  USEL UR13, UR7, URZ, UP0 ;  /* 0x000000ff070d7287 */ /* 0x000fe40008000000 */
[----:B------:R-:W-:Y:S02]  /*2000*/  UIADD3.X UR23, UPT, UPT, URZ, UR29, URZ, UP1, !UPT ;  /* 0x0000001dff177290 */ /* 0x000fe40008ffe4ff */
[----:B------:R-:W-:Y:S01]  /*2010*/  ULEA UR7, UR13, UR15, 0x3 ;  /* 0x0000000f0d077291 */ /* 0x000fe2000f8e18ff */
[----:B------:R-:W-:Y:S01]  /*2020*/  LOP3.LUT R12, R12, UR8, RZ, 0x3c, !PT ;  /* 0x000000080c0c7c12 */ /* 0x000fe2000f8e3cff */
[----:B------:R-:W-:Y:S02]  /*2030*/  ULEA UR8, UR6, UR15, 0xc ;  /* 0x0000000f06087291 */ /* 0x000fe4000f8e60ff */
[----:B------:R-:W-:Y:S01]  /*2040*/  UIADD3 UR24, UP0, UPT, UR28, 0x180, URZ ;  /* 0x000001801c187890 */ /* 0x000fe2000ff1e0ff */
[----:B-1----:R-:W-:Y:S01]  /*2050*/  SHF.L.U32 R0, R12, 0x1f, RZ ;  /* 0x0000001f0c007819 */ /* 0x002fe200000006ff */
[----:B------:R-:W-:Y:S02]  /*2060*/  UIADD3 UR8, UPT, UPT, UR8, 0x7400, URZ ;  /* 0x0000740008087890 */ /* 0x000fe4000fffe0ff */
[----:B------:R-:W-:Y:S01]  /*2070*/  UIMAD UR16, UR6, 0x1c00, UR5 ;  /* 0x00001c00061078a4 */ /* 0x000fe2000f8e0205 */
[----:B------:R4:W1:Y:S01]  /*2080*/  SYNCS.PHASECHK.TRANS64.TRYWAIT P0, [UR7+0x90], R0 ;  /* 0x00009000ff0075a7 */ /* 0x0008620008001107 */
[----:B------:R-:W-:Y:S01]  /*2090*/  UMOV UR30, 0x0 ;  /* 0x00000000001e7882 */ /* 0x000fe20000000000 */
[----:B------:R-:W-:Y:S01]  /*20a0*/  UMOV UR31, 0x10000000 ;  /* 0x10000000001f7882 */ /* 0x000fe20000000000 */
[----:B------:R-:W-:Y:S01]  /*20b0*/  UMOV UR11, UR35 ;  /* 0x00000023000b7c82 */ /* 0x000fe20008000000 */
[----:B------:R-:W-:Y:S01]  /*20c0*/  UMOV UR12, UR36 ;  /* 0x00000024000c7c82 */ /* 0x000fe20008000000 */
[----:B------:R-:W-:Y:S01]  /*20d0*/  UIADD3.X UR25, UPT, UPT, URZ, UR29, URZ, UP0, !UPT ;  /* 0x0000001dff197290 */ /* 0x000fe200087fe4ff */
[----:B------:R4:W-:Y:S01]  /*20e0*/  UTMALDG.3D [UR8], [UR22], desc[UR30] ;  /* 0x00001e08160075b4 */ /* 0x0009e20008011000 */
[----:B------:R-:W-:Y:S01]  /*20f0*/  UIADD3 UR14, UPT, UPT, UR14, 0x1, URZ ;  /* 0x000000010e0e7890 */ /* 0x000fe2000fffe0ff */
[----:B------:R-:W-:Y:S01]  /*2100*/  UMOV UR7, 0x30000 ;  /* 0x0003000000077882 */ /* 0x000fe20000000000 */
[----:B------:R-:W-:Y:S01]  /*2110*/  UMOV UR20, UR36 ;  /* 0x0000002400147c82 */ /* 0x000fe20008000000 */
[----:B------:R-:W-:Y:S01]  /*2120*/  UMOV UR17, UR9 ;  /* 0x0000000900117c82 */ /* 0x000fe20008000000 */
[----:B------:R-:W-:Y:S01]  /*2130*/  UMOV UR18, UR10 ;  /* 0x0000000a00127c82 */ /* 0x000fe20008000000 */
[----:B------:R-:W-:Y:S02]  /*2140*/  UISETP.NE.AND UP0, UPT, UR14, UR27, UPT ;  /* 0x0000001b0e00728c */ /* 0x000fe4000bf05270 */
[----:B------:R4:W-:Y:S01]  /*2150*/  UTMALDG.3D.MULTICAST [UR16], [UR24], UR7, desc[UR30] ;  /* 0x00001e10180073b4 */ /* 0x0009e20008011807 */
[----:B------:R-:W-:Y:S06]  /*2160*/  UMOV UR6, UR13 ;  /* 0x0000000d00067c82 */ /* 0x000fec0008000000 */
[----:B------:R-:W-:Y:S05]  /*2170*/  BRA.U UP0, `(.L_x_39) ;  /* 0xfffffffd004c7547 */ /* 0x000fea000b83ffff */
.L_x_33:
[C---:B------:R-:W-:Y:S01]  /*2180*/  LEA R3, R11.reuse, UR15, 0x3 ;  /* 0x0000000f0b037c11 */ /* 0x040fe2000f8e18ff */
[----:B------:R-:W-:Y:S01]  /*2190*/  NOP ;  /* 0x0000000000007918 */ /* 0x000fe20000000000 */
[----:B-1--4-:R-:W-:Y:S02]  /*21a0*/  SHF.L.U32 R0, R10, 0x1f, RZ ;  /* 0x0000001f0a007819 */ /* 0x012fe400000006ff */
[----:B------:R-:W-:Y:S02]  /*21b0*/  LEA R4, R11, UR15, 0x4 ;  /* 0x0000000f0b047c11 */ /* 0x000fe4000f8e20ff */
[----:B--2---:R-:W1:Y:S02]  /*21c0*/  SYNCS.PHASECHK.TRANS64.TRYWAIT P0, [R3+URZ+0x150], R0 ;  /* 0x00015000030075a7 */ /* 0x004e6400080011ff */
[----:B-1----:R-:W-:Y:S05]  /*21d0*/  @!P0 BRA `(.L_x_40) ;  /* 0x0000006400808947 */ /* 0x002fea0003800000 */
.L_x_133:
[----:B------:R-:W2:Y:S01]  /*21e0*/  LDS.128 R4, [R4+0x1e0] ;  /* 0x0001e00004047984 */ /* 0x000ea20000000c00 */
[----:B------:R-:W-:Y:S01]  /*21f0*/  UISETP.GE.AND UP0, UPT, UR42, 0x1, UPT ;  /* 0x000000012a00788c */ /* 0x000fe2000bf06270 */
[----:B------:R-:W-:Y:S01]  /*2200*/  @!PT LDS RZ, [RZ] ;  /* 0x00000000fffff984 */ /* 0x000fe20000000800 */
[----:B------:R-:W-:Y:S01]  /*2210*/  @!PT LDS RZ, [RZ] ;  /* 0x00000000fffff984 */ /* 0x000fe20000000800 */
[----:B------:R-:W-:Y:S01]  /*2220*/  @!PT LDS RZ, [RZ] ;  /* 0x00000000fffff984 */ /* 0x000fe20000000800 */
[----:B------:R-:W-:Y:S01]  /*2230*/  @!PT LDS RZ, [RZ] ;  /* 0x00000000fffff984 */ /* 0x000fe20000000800 */
[----:B------:R4:W-:Y:S06]  /*2240*/  MEMBAR.ALL.CTA ;  /* 0x0000000000007992 */ /* 0x0009ec0000008000 */
[----:B----4-:R-:W4:Y:S01]  /*2250*/  FENCE.VIEW.ASYNC.S ;  /* 0x00000000000073c6 */ /* 0x010f220000000000 */
[----:B--2---:R-:W-:-:S13]  /*2260*/  LOP3.LUT P0, RZ, R6, 0x1, RZ, 0xc0, !PT ;  /* 0x0000000106ff7812 */ /* 0x004fda000780c0ff */
[----:B----4-:R-:W-:Y:S01]  /*2270*/  VOTEU.ANY UP1, P0 ;  /* 0x0000000000ff7886 */ /* 0x010fe20000020100 */
[----:B------:R-:W-:-:S13]  /*2280*/  PLOP3.LUT P0, PT, PT, PT, UP1, 0x80, 0x8 ;  /* 0x000000000008781c */ /* 0x000fda0003f0f018 */
[----:B-1----:R-:W-:Y:S02]  /*2290*/  @P0 LOP3.LUT R0, R5, 0xffff, RZ, 0xc0, !PT ;  /* 0x0000ffff05000812 */ /* 0x002fe400078ec0ff */
[----:B------:R-:W-:Y:S02]  /*22a0*/  @P0 MOV R2, R4 ;  /* 0x0000000400020202 */ /* 0x000fe40000000f00 */
[----:B------:R-:W-:Y:S01]  /*22b0*/  @P0 R2UR UR7, R0 ;  /* 0x00000000000702ca */ /* 0x000fe200000e0000 */
[----:B------:R-:W-:Y:S01]  /*22c0*/  VIADD R0, R3, 0x160 ;  /* 0x0000016003007836 */ /* 0x000fe20000000000 */
[----:B------:R-:W-:Y:S02]  /*22d0*/  @P0 SHF.R.U32.HI R4, RZ, 0x10, R5 ;  /* 0x00000010ff040819 */ /* 0x000fe40000011605 */
[----:B------:R-:W-:Y:S02]  /*22e0*/  @P0 R2UR UR8, R2 ;  /* 0x00000000020802ca */ /* 0x000fe400000e0000 */
[----:B------:R-:W-:-:S02]  /*22f0*/  PRMT R0, RZ, 0x654, R0 ;  /* 0x00000654ff007816 */ /* 0x000fc40000000000 */
[----:B------:R-:W-:Y:S02]  /*2300*/  @P0 R2UR UR6, R4 ;  /* 0x00000000040602ca */ /* 0x000fe400000e0000 */
[----:B------:R1:W-:Y:S03]  /*2310*/  SYNCS.ARRIVE.TRANS64.RED.A1T0 RZ, [R0+URZ], RZ ;  /* 0x000000ff00ff79a7 */ /* 0x0003e600081004ff */
[----:B------:R-:W-:-:S04]  /*2320*/  @UP1 UMOV UR37, UR7 ;  /* 0x0000000700251c82 */ /* 0x000fc80008000000 */
[----:B------:R-:W-:-:S04]  /*2330*/  @UP1 UMOV UR38, UR8 ;  /* 0x0000000800261c82 */ /* 0x000fc80008000000 */
[----:B------:R-:W-:Y:S01]  /*2340*/  @UP1 UMOV UR36, UR6 ;  /* 0x0000000600241c82 */ /* 0x000fe20008000000 */
[----:B------:R-:W-:Y:S05]  /*2350*/  BRA.U !UP0, `(.L_x_41) ;  /* 0x0000000108d47547 */ /* 0x000fea000b800000 */
[----:B------:R-:W3:Y:S01]  /*2360*/  LDCU.128 UR16, c[0x0][0xb10] ;  /* 0x00016200ff1077ac */ /* 0x000ee20008000c00 */
[----:B------:R-:W2:Y:S01]  /*2370*/  LDCU UR12, c[0x0][0xb20] ;  /* 0x00016400ff0c77ac */ /* 0x000ea20008000800 */
[----:B------:R-:W4:Y:S01]  /*2380*/  LDCU UR20, c[0x0][0xb0c] ;  /* 0x00016180ff1477ac */ /* 0x000f220008000800 */
[----:B------:R-:W1:Y:S01]  /*2390*/  LDCU.64 UR10, c[0x0][0xb28] ;  /* 0x00016500ff0a77ac */ /* 0x000e620008000a00 */
[----:B------:R-:W-:Y:S02]  /*23a0*/  UISETP.NE.AND UP3, UPT, UR42, 0x1, UPT ;  /* 0x000000012a00788c */ /* 0x000fe4000bf65270 */
[----:B---3--:R-:W-:Y:S02]  /*23b0*/  UIMAD.WIDE.U32 UR8, UR39, UR19, URZ ;  /* 0x00000013270872a5 */ /* 0x008fe4000f8e00ff */
[----:B------:R-:W-:Y:S02]  /*23c0*/  UIMAD.WIDE.U32 UR6, UR40, UR16, URZ ;  /* 0x00000010280672a5 */ /* 0x000fe4000f8e00ff */
[----:B------:R-:W-:-:S02]  /*23d0*/  UISETP.NE.AND UP0, UPT, UR18, 0x1, UPT ;  /* 0x000000011200788c */ /* 0x000fc4000bf05270 */
[----:B------:R-:W-:Y:S01]  /*23e0*/  UIMAD.WIDE.U32 UR30, UR37, UR19, URZ ;  /* 0x00000013251e72a5 */ /* 0x000fe2000f8e00ff */
[----:B------:R-:W-:Y:S02]  /*23f0*/  UMOV UR8, UR9 ;  /* 0x0000000900087c82 */ /* 0x000fe40008000000 */
[----:B------:R-:W-:Y:S01]  /*2400*/  UMOV UR6, UR7 ;  /* 0x0000000700067c82 */ /* 0x000fe20008000000 */
[----:B--2---:R-:W-:Y:S02]  /*2410*/  USHF.R.U32.HI UR8, URZ, UR12, UR8 ;  /* 0x0000000cff087299 */ /* 0x004fe40008011608 */
[----:B----4-:R-:W-:Y:S02]  /*2420*/  UISETP.NE.AND UP2, UPT, UR20, 0x1, UPT ;  /* 0x000000011400788c */ /* 0x010fe4000bf45270 */
[----:B------:R-:W-:Y:S02]  /*2430*/  USHF.R.U32.HI UR6, URZ, UR17, UR6 ;  /* 0x00000011ff067299 */ /* 0x000fe40008011606 */
[----:B------:R-:W-:-:S02]  /*2440*/  USEL UR7, UR39, UR8, !UP0 ;  /* 0x0000000827077287 */ /* 0x000fc4000c000000 */
[----:B------:R-:W-:Y:S02]  /*2450*/  USEL UR8, UR40, UR6, !UP2 ;  /* 0x0000000628087287 */ /* 0x000fe4000d000000 */
[----:B-1----:R-:W-:Y:S01]  /*2460*/  UIMAD.WIDE.U32 UR22, UR7, UR10, URZ ;  /* 0x0000000a071672a5 */ /* 0x002fe2000f8e00ff */
[----:B------:R-:W-:Y:S01]  /*2470*/  UMOV UR6, UR31 ;  /* 0x0000001f00067c82 */ /* 0x000fe20008000000 */
[----:B------:R-:W-:Y:S02]  /*2480*/  UIMAD.WIDE.U32 UR24, UR38, UR16, URZ ;  /* 0x00000010261872a5 */ /* 0x000fe4000f8e00ff */
[----:B------:R-:W-:-:S03]  /*2490*/  UIMAD.WIDE.U32 UR30, UR8, UR10, URZ ;  /* 0x0000000a081e72a5 */ /* 0x000fc6000f8e00ff */
[----:B------:R-:W-:Y:S01]  /*24a0*/  UMOV UR22, UR23 ;  /* 0x0000001700167c82 */ /* 0x000fe20008000000 */
[----:B------:R-:W-:Y:S02]  /*24b0*/  USHF.R.U32.HI UR6, URZ, UR12, UR6 ;  /* 0x0000000cff067299 */ /* 0x000fe40008011606 */
[----:B------:R-:W-:Y:S01]  /*24c0*/  @UP3 USHF.R.U32.HI UR7, URZ, UR11, UR22 ;  /* 0x0000000bff073299 */ /* 0x000fe20008011616 */
[----:B------:R-:W-:Y:S01]  /*24d0*/  UMOV UR24, UR25 ;  /* 0x0000001900187c82 */ /* 0x000fe20008000000 */
[----:B------:R-:W-:Y:S01]  /*24e0*/  UMOV UR30, UR31 ;  /* 0x0000001f001e7c82 */ /* 0x000fe20008000000 */
[----:B------:R-:W-:Y:S02]  /*24f0*/  USHF.R.U32.HI UR17, URZ, UR17, UR24 ;  /* 0x00000011ff117299 */ /* 0x000fe40008011618 */
[----:B------:R-:W-:Y:S02]  /*2500*/  USEL UR6, UR37, UR6, !UP0 ;  /* 0x0000000625067287 */ /* 0x000fe4000c000000 */
[----:B------:R-:W-:-:S02]  /*2510*/  @UP3 USHF.R.U32.HI UR8, URZ, UR11, UR30 ;  /* 0x0000000bff083299 */ /* 0x000fc4000801161e */
[----:B------:R-:W-:Y:S02]  /*2520*/  UIMAD UR9, UR42, UR7, URZ ;  /* 0x000000072a0972a4 */ /* 0x000fe4000f8e02ff */
[----:B------:R-:W-:Y:S02]  /*2530*/  USEL UR7, UR38, UR17, !UP2 ;  /* 0x0000001126077287 */ /* 0x000fe4000d000000 */
[----:B------:R-:W-:Y:S02]  /*2540*/  UIMAD UR12, UR42, UR8, URZ ;  /* 0x000000082a0c72a4 */ /* 0x000fe4000f8e02ff */
[----:B------:R-:W-:Y:S02]  /*2550*/  UISETP.GE.AND UP0, UPT, UR6, UR9, UPT ;  /* 0x000000090600728c */ /* 0x000fe4000bf06270 */
[----:B------:R-:W-:Y:S02]  /*2560*/  UIMAD.WIDE.U32 UR22, UR6, UR10, URZ ;  /* 0x0000000a061672a5 */ /* 0x000fe4000f8e00ff */
[----:B------:R-:W-:-:S02]  /*2570*/  UISETP.GE.OR UP0, UPT, UR7, UR12, UP0 ;  /* 0x0000000c0700728c */ /* 0x000fc40008706670 */
[----:B------:R-:W-:Y:S02]  /*2580*/  UIMAD.WIDE.U32 UR16, UR7, UR10, URZ ;  /* 0x0000000a071072a5 */ /* 0x000fe4000f8e00ff */
[----:B------:R-:W-:Y:S01]  /*2590*/  UIADD3 UR12, UPT, UPT, -UR6, URZ, URZ ;  /* 0x000000ff060c7290 */ /* 0x000fe2000fffe1ff */
[----:B------:R-:W-:Y:S01]  /*25a0*/  UMOV UR10, UR23 ;  /* 0x00000017000a7c82 */ /* 0x000fe20008000000 */
[----:B------:R-:W-:Y:S02]  /*25b0*/  UIADD3 UR14, UPT, UPT, -UR7, URZ, URZ ;  /* 0x000000ff070e7290 */ /* 0x000fe4000fffe1ff */
[----:B------:R-:W-:-:S03]  /*25c0*/  USHF.R.U32.HI UR10, URZ, UR11, UR10 ;  /* 0x0000000bff0a7299 */ /* 0x000fc6000801160a */
[----:B------:R-:W-:Y:S01]  /*25d0*/  @!UP0 UMOV UR9, UR17 ;  /* 0x0000001100098c82 */ /* 0x000fe20008000000 */
[----:B------:R-:W-:Y:S02]  /*25e0*/  UIMAD UR12, UR18, UR12, UR37 ;  /* 0x0000000c120c72a4 */ /* 0x000fe4000f8e0225 */
[----:B------:R-:W-:Y:S02]  /*25f0*/  USEL UR10, UR6, UR10, !UP3 ;  /* 0x0000000a060a7287 */ /* 0x000fe4000d800000 */
[----:B------:R-:W-:Y:S02]  /*2600*/  @!UP0 USHF.R.U32.HI UR9, URZ, UR11, UR9 ;  /* 0x0000000bff098299 */ /* 0x000fe40008011609 */
[----:B------:R-:W-:Y:S02]  /*2610*/  UIADD3 UR11, UPT, UPT, -UR10, URZ, URZ ;  /* 0x000000ff0a0b7290 */ /* 0x000fe4000fffe1ff */
[----:B------:R-:W-:Y:S02]  /*2620*/  @!UP0 USEL UR9, UR7, UR9, !UP3 ;  /* 0x0000000907098287 */ /* 0x000fe4000d800000 */
[----:B------:R-:W-:-:S02]  /*2630*/  UIMAD UR11, UR42, UR11, UR6 ;  /* 0x0000000b2a0b72a4 */ /* 0x000fc4000f8e0206 */
[----:B------:R-:W-:Y:S02]  /*2640*/  @!UP0 UIADD3 UR10, UPT, UPT, UR10, -UR9, URZ ;  /* 0x800000090a0a8290 */ /* 0x000fe4000fffe0ff */
[----:B------:R-:W-:Y:S02]  /*2650*/  @!UP0 UIMAD UR9, UR11, UR8, UR9 ;  /* 0x000000080b0982a4 */ /* 0x000fe4000f8e0209 */
[----:B------:R-:W-:Y:S02]  /*2660*/  @!UP0 UIMAD UR6, UR42, UR10, UR7 ;  /* 0x0000000a2a0682a4 */ /* 0x000fe4000f8e0207 */
[----:B------:R-:W-:Y:S02]  /*2670*/  UIMAD UR8, UR20, UR14, UR38 ;  /* 0x0000000e140872a4 */ /* 0x000fe4000f8e0226 */
[----:B------:R-:W-:Y:S01]  /*2680*/  UIMAD UR37, UR6, UR18, UR12 ;  /* 0x00000012062572a4 */ /* 0x000fe2000f8e020c */
[----:B------:R-:W-:Y:S02]  /*2690*/  @!UP0 UMOV UR7, UR9 ;  /* 0x0000000900078c82 */ /* 0x000fe40008000000 */
[----:B------:R-:W-:-:S12]  /*26a0*/  UIMAD UR38, UR7, UR20, UR8 ;  /* 0x00000014072672a4 */ /* 0x000fd8000f8e0208 */
.L_x_41:
[----:B------:R-:W2:Y:S02]  /*26b0*/  LDCU UR6, c[0x0][0xb30] ;  /* 0x00016600ff0677ac */ /* 0x000ea40008000800 */
[----:B--2---:R-:W-:-:S09]  /*26c0*/  UISETP.NE.AND UP0, UPT, UR6, 0x1, UPT ;  /* 0x000000010600788c */ /* 0x004fd2000bf05270 */
[----:B------:R-:W-:Y:S05]  /*26d0*/  BRA.U UP0, `(.L_x_42) ;  /* 0x0000000100447547 */ /* 0x000fea000b800000 */
[----:B------:R-:W2:Y:S01]  /*26e0*/  LDCU.128 UR16, c[0x0][0xb10] ;  /* 0x00016200ff1077ac */ /* 0x000ea20008000c00 */
[----:B------:R-:W4:Y:S01]  /*26f0*/  LDCU UR10, c[0x0][0xb0c] ;  /* 0x00016180ff0a77ac */ /* 0x000f220008000800 */
[----:B------:R-:W1:Y:S01]  /*2700*/  LDCU UR11, c[0x0][0xb20] ;  /* 0x00016400ff0b77ac */ /* 0x000e620008000800 */
[----:B--2---:R-:W-:Y:S02]  /*2710*/  UIMAD.WIDE.U32 UR8, UR38, UR16, URZ ;  /* 0x00000010260872a5 */ /* 0x004fe4000f8e00ff */
[----:B------:R-:W-:Y:S02]  /*2720*/  UIMAD.WIDE.U32 UR6, UR37, UR19, URZ ;  /* 0x00000013250672a5 */ /* 0x000fe4000f8e00ff */
[----:B----4-:R-:W-:Y:S02]  /*2730*/  UISETP.NE.AND UP2, UPT, UR10, 0x1, UPT ;  /* 0x000000010a00788c */ /* 0x010fe4000bf45270 */
[----:B------:R-:W-:Y:S01]  /*2740*/  UISETP.NE.AND UP0, UPT, UR18, 0x1, UPT ;  /* 0x000000011200788c */ /* 0x000fe2000bf05270 */
[----:B------:R-:W-:-:S02]  /*2750*/  UMOV UR8, UR9 ;  /* 0x0000000900087c82 */ /* 0x000fc40008000000 */
[----:B------:R-:W-:Y:S01]  /*2760*/  UMOV UR6, UR7 ;  /* 0x0000000700067c82 */ /* 0x000fe20008000000 */
[----:B------:R-:W-:Y:S02]  /*2770*/  USHF.R.U32.HI UR17, URZ, UR17, UR8 ;  /* 0x00000011ff117299 */ /* 0x000fe40008011608 */
[----:B-1----:R-:W-:Y:S02]  /*2780*/  USHF.R.U32.HI UR6, URZ, UR11, UR6 ;  /* 0x0000000bff067299 */ /* 0x002fe40008011606 */
[----:B------:R-:W-:Y:S02]  /*2790*/  USEL UR7, UR38, UR17, !UP2 ;  /* 0x0000001126077287 */ /* 0x000fe4000d000000 */
[----:B------:R-:W-:-:S04]  /*27a0*/  USEL UR6, UR37, UR6, !UP0 ;  /* 0x0000000625067287 */ /* 0x000fc8000c000000 */
[----:B------:R-:W-:Y:S02]  /*27b0*/  UIADD3 UR8, UPT, UPT, UR7, -UR6, URZ ;  /* 0x8000000607087290 */ /* 0x000fe4000fffe0ff */
[----:B------:R-:W-:Y:S02]  /*27c0*/  UIADD3 UR6, UPT, UPT, -UR7, UR6, URZ ;  /* 0x0000000607067290 */ /* 0x000fe4000fffe1ff */
[----:B------:R-:W-:Y:S02]  /*27d0*/  UIMAD UR37, UR8, UR18, UR37 ;  /* 0x00000012082572a4 */ /* 0x000fe4000f8e0225 */
[----:B------:R-:W-:-:S12]  /*27e0*/  UIMAD UR38, UR6, UR10, UR38 ;  /* 0x0000000a062672a4 */ /* 0x000fd8000f8e0226 */
.L_x_42:
[----:B------:R-:W-:Y:S01]  /*27f0*/  VIADD R11, R11, 0x1 ;  /* 0x000000010b0b7836 */ /* 0x000fe20000000000 */
[----:B------:R-:W-:Y:S01]  /*2800*/  PLOP3.LUT P1, PT, PT, PT, PT, 0x80, 0x8 ;  /* 0x000000000008781c */ /* 0x000fe20003f2f070 */
[----:B------:R-:W-:Y:S02]  /*2810*/  UIADD3 UR47, UPT, UPT, UR38, UR59, URZ ;  /* 0x0000003b262f7290 */ /* 0x000fe4000fffe0ff */
[----:B------:R-:W-:Y:S01]  /*2820*/  UIADD3 UR48, UPT, UPT, UR37, UR58, URZ ;  /* 0x0000003a25307290 */ /* 0x000fe2000fffe0ff */
[----:B------:R-:W-:-:S04]  /*2830*/  ISETP.NE.AND P0, PT, R11, 0x2, PT ;  /* 0x000000020b00780c */ /* 0x000fc80003f05270 */
[----:B-1----:R-:W-:Y:S02]  /*2840*/  SEL R0, RZ, 0x1, P0 ;  /* 0x00000001ff007807 */ /* 0x002fe40000000000 */
[----:B------:R-:W-:Y:S02]  /*2850*/  SEL R11, R11, RZ, P0 ;  /* 0x000000ff0b0b7207 */ /* 0x000fe40000000000 */
[----:B------:R-:W-:Y:S01]  /*2860*/  LOP3.LUT R10, R10, R0, RZ, 0x3c, !PT ;  /* 0x000000000a0a7212 */ /* 0x000fe200078e3cff */
[----:B------:R-:W-:Y:S06]  /*2870*/  BRA.U UP1, `(.L_x_43) ;  /* 0xfffffff1015c7547 */ /* 0x000fec000b83ffff */
[----:B------:R-:W-:Y:S01]  /*2880*/  UIADD3 UR15, UPT, UPT, UR15, 0x90, URZ ;  /* 0x000000900f0f7890 */ /* 0x000fe2000fffe0ff */
[----:B------:R-:W-:-:S03]  /*2890*/  SHF.L.U32 R2, R12, 0x1f, RZ ;  /* 0x0000001f0c027819 */ /* 0x000fc600000006ff */
[----:B------:R-:W-:-:S09]  /*28a0*/  ULEA UR4, UR13, UR15, 0x3 ;  /* 0x0000000f0d047291 */ /* 0x000fd2000f8e18ff */
[----:B------:R-:W1:Y:S02]  /*28b0*/  SYNCS.PHASECHK.TRANS64.TRYWAIT P0, [UR4], R2 ;  /* 0x00000002ff0075a7 */ /* 0x000e640008001104 */
[----:B-1----:R-:W-:Y:S05]  /*28c0*/  @!P0 BRA `(.L_x_44) ;  /* 0x0000005c00d88947 */ /* 0x002fea0003800000 */
.L_x_135:
[----:B------:R-:W-:-:S04]  /*28d0*/  UIADD3 UR4, UPT, UPT, UR13, 0x1, URZ ;  /* 0x000000010d047890 */ /* 0x000fc8000fffe0ff */
[----:B------:R-:W-:-:S04]  /*28e0*/  UISETP.NE.AND UP0, UPT, UR4, 0x12, UPT ;  /* 0x000000120400788c */ /* 0x000fc8000bf05270 */
[----:B------:R-:W-:Y:S02]  /*28f0*/  USEL UR6, URZ, 0x1, UP0 ;  /* 0x00000001ff067887 */ /* 0x000fe40008000000 */
[----:B------:R-:W-:-:S04]  /*2900*/  USEL UR4, UR4, URZ, UP0 ;  /* 0x000000ff04047287 */ /* 0x000fc80008000000 */
[----:B------:R-:W-:Y:S01]  /*2910*/  ULEA UR5, UR4, UR15, 0x3 ;  /* 0x0000000f04057291 */ /* 0x000fe2000f8e18ff */
[----:B-1----:R-:W-:-:S04]  /*2920*/  LOP3.LUT R2, R12, UR6, RZ, 0x3c, !PT ;  /* 0x000000060c027c12 */ /* 0x002fc8000f8e3cff */
[----:B------:R-:W-:-:S04]  /*2930*/  SHF.L.U32 R3, R2, 0x1f, RZ ;  /* 0x0000001f02037819 */ /* 0x000fc800000006ff */
[----:B------:R-:W1:Y:S02]  /*2940*/  SYNCS.PHASECHK.TRANS64.TRYWAIT P0, [UR5], R3 ;  /* 0x00000003ff0075a7 */ /* 0x000e640008001105 */
[----:B-1----:R-:W-:Y:S05]  /*2950*/  @!P0 BRA `(.L_x_45) ;  /* 0x0000005c00cc8947 */ /* 0x002fea0003800000 */
.L_x_137:
[----:B------:R-:W-:-:S04]  /*2960*/  UIADD3 UR4, UPT, UPT, UR4, 0x1, URZ ;  /* 0x0000000104047890 */ /* 0x000fc8000fffe0ff */
[----:B------:R-:W-:-:S04]  /*2970*/  UISETP.NE.AND UP0, UPT, UR4, 0x12, UPT ;  /* 0x000000120400788c */ /* 0x000fc8000bf05270 */
[----:B------:R-:W-:Y:S02]  /*2980*/  USEL UR6, URZ, 0x1, UP0 ;  /* 0x00000001ff067887 */ /* 0x000fe40008000000 */
[----:B------:R-:W-:-:S04]  /*2990*/  USEL UR4, UR4, URZ, UP0 ;  /* 0x000000ff04047287 */ /* 0x000fc80008000000 */
[----:B------:R-:W-:Y:S01]  /*29a0*/  ULEA UR5, UR4, UR15, 0x3 ;  /* 0x0000000f04057291 */ /* 0x000fe2000f8e18ff */
[----:B------:R-:W-:-:S04]  /*29b0*/  LOP3.LUT R2, R2, UR6, RZ, 0x3c, !PT ;  /* 0x0000000602027c12 */ /* 0x000fc8000f8e3cff */
[----:B-1----:R-:W-:-:S04]  /*29c0*/  SHF.L.U32 R3, R2, 0x1f, RZ ;  /* 0x0000001f02037819 */ /* 0x002fc800000006ff */
[----:B------:R-:W1:Y:S02]  /*29d0*/  SYNCS.PHASECHK.TRANS64.TRYWAIT P0, [UR5], R3 ;  /* 0x00000003ff0075a7 */ /* 0x000e640008001105 */
[----:B-1----:R-:W-:Y:S05]  /*29e0*/  @!P0 BRA `(.L_x_46) ;  /* 0x0000005c00c08947 */ /* 0x002fea0003800000 */
.L_x_139:
        /* <DEDUP_REMOVED lines=9> */
.L_x_141:
        /* <DEDUP_REMOVED lines=9> */
.L_x_143:
        /* <DEDUP_REMOVED lines=9> */
.L_x_145:
        /* <DEDUP_REMOVED lines=9> */
.L_x_147:
        /* <DEDUP_REMOVED lines=9> */
.L_x_149:
        /* <DEDUP_REMOVED lines=9> */
.L_x_151:
        /* <DEDUP_REMOVED lines=9> */
.L_x_153:
        /* <DEDUP_REMOVED lines=9> */
.L_x_155:
        /* <DEDUP_REMOVED lines=9> */
.L_x_157:
        /* <DEDUP_REMOVED lines=9> */
.L_x_159:
        /* <DEDUP_REMOVED lines=9> */
.L_x_161:
        /* <DEDUP_REMOVED lines=9> */
.L_x_163:
        /* <DEDUP_REMOVED lines=9> */
.L_x_165:
        /* <DEDUP_REMOVED lines=9> */
.L_x_167:
[----:B------:R-:W-:-:S04]  /*31d0*/  UIADD3 UR4, UPT, UPT, UR4, 0x1, URZ ;  /* 0x0000000104047890 */ /* 0x000fc8000fffe0ff */
[----:B------:R-:W-:-:S04]  /*31e0*/  UISETP.NE.AND UP0, UPT, UR4, 0x12, UPT ;  /* 0x000000120400788c */ /* 0x000fc8000bf05270 */
[----:B------:R-:W-:Y:S02]  /*31f0*/  USEL UR5, URZ, 0x1, UP0 ;  /* 0x00000001ff057887 */ /* 0x000fe40008000000 */
[----:B------:R-:W-:-:S04]  /*3200*/  USEL UR4, UR4, URZ, UP0 ;  /* 0x000000ff04047287 */ /* 0x000fc80008000000 */
[----:B------:R-:W-:Y:S01]  /*3210*/  ULEA UR4, UR4, UR15, 0x3 ;  /* 0x0000000f04047291 */ /* 0x000fe2000f8e18ff */
[----:B------:R-:W-:-:S04]  /*3220*/  LOP3.LUT R2, R2, UR5, RZ, 0x3c, !PT ;  /* 0x0000000502027c12 */ /* 0x000fc8000f8e3cff */
[----:B------:R-:W-:Y:S01]  /*3230*/  SHF.L.U32 R2, R2, 0x1f, RZ ;  /* 0x0000001f02027819 */ /* 0x000fe200000006ff */
[----:B-1----:R-:W-:-:S07]  /*3240*/  IMAD.U32 R0, RZ, RZ, UR4 ;  /* 0x00000004ff007e24 */ /* 0x002fce000f8e00ff */
.L_x_61:
[----:B-1----:R1:W2:Y:S02]  /*3250*/  SYNCS.PHASECHK.TRANS64.TRYWAIT P0, [R0+URZ], R2 ;  /* 0x00000002000075a7 */ /* 0x0022a400080011ff */
[----:B--2---:R-:W-:Y:S05]  /*3260*/  @!P0 NANOSLEEP.SYNCS 0x989680 ;  /* 0x009896800000895d */ /* 0x004fea0003900000 */
[----:B------:R-:W2:Y:S02]  /*3270*/  @!P0 SYNCS.PHASECHK.TRANS64 P0, [R0+URZ], R2 ;  /* 0x00000002000085a7 */ /* 0x000ea400080010ff */
[----:B--23--:R-:W-:Y:S05]  /*3280*/  @P0 EXIT ;  /* 0x000000000000094d */ /* 0x00cfea0003800000 */
[----:B------:R-:W-:Y:S05]  /*3290*/  BRA `(.L_x_61) ;  /* 0xfffffffc00ec7947 */ /* 0x000fea000383ffff */
.L_x_23:
[----:B------:R-:W-:-:S04]  /*32a0*/  UISETP.NE.AND UP0, UPT, UR44, URZ, UPT ;  /* 0x000000ff2c00728c */ /* 0x000fc8000bf05270 */
[----:B------:R-:W-:-:S09]  /*32b0*/  UISETP.NE.OR UP0, UPT, UR20, 0x1, UP0 ;  /* 0x000000011400788c */ /* 0x000fd20008705670 */
[----:B------:R-:W-:Y:S05]  /*32c0*/  BRA.U UP0, `(.L_x_62) ;  /* 0x0000000500487547 */ /* 0x000fea000b800000 */
[----:B------:R-:W-:Y:S01]  /*32d0*/  ISETP.GE.U32.AND P2, PT, R0, 0x2, PT ;  /* 0x000000020000780c */ /* 0x000fe20003f46070 */
[----:B------:R-:W-:Y:S01]  /*32e0*/  IMAD.MOV.U32 R12, RZ, RZ, 0x1 ;  /* 0x00000001ff0c7424 */ /* 0x000fe200078e00ff */
[----:B------:R-:W-:Y:S02]  /*32f0*/  CS2R R10, SRZ ;  /* 0x00000000000a7805 */ /* 0x000fe4000001ff00 */
[----:B------:R-:W-:Y:S01]  /*3300*/  CS2R R8, SRZ ;  /* 0x0000000000087805 */ /* 0x000fe2000001ff00 */
[----:B------:R-:W-:Y:S01]  /*3310*/  UMOV UR4, 0x400 ;  /* 0x0000040000047882 */ /* 0x000fe20000000000 */
[----:B------:R-:W-:Y:S01]  /*3320*/  UMOV UR5, URZ ;  /* 0x000000ff00057c82 */ /* 0x000fe20008000000 */
[----:B------:R-:W-:-:S12]  /*3330*/  ULEA UR44, UR44, UR4, 0x18 ;  /* 0x000000042c2c7291 */ /* 0x000fd8000f8ec0ff */
.L_x_66:
[----:B------:R-:W-:Y:S02]  /*3340*/  LEA R2, R8, UR44, 0x3 ;  /* 0x0000002c08027c11 */ /* 0x000fe4000f8e18ff */
[----:B------:R-:W-:-:S03]  /*3350*/  SHF.L.U32 R4, R9, 0x1f, RZ ;  /* 0x0000001f09047819 */ /* 0x000fc600000006ff */
[----:B------:R-:W-:Y:S01]  /*3360*/  VIADD R5, R2, 0x1c0 ;  /* 0x000001c002057836 */ /* 0x000fe20000000000 */
[----:B------:R-:W1:Y:S02]  /*3370*/  SYNCS.PHASECHK.TRANS64.TRYWAIT P0, [R2+URZ+0x1b0], R4 ;  /* 0x0001b004020075a7 */ /* 0x000e6400080011ff */
[----:B-1----:R-:W-:Y:S05]  /*3380*/  @!P0 BRA `(.L_x_63) ;  /* 0x0000005800c08947 */ /* 0x002fea0003800000 */
.L_x_168:
[----:B------:R-:W-:Y:S01]  /*3390*/  ULEA UR4, UR5, UR44, 0x3 ;  /* 0x0000002c05047291 */ /* 0x000fe2000f8e18ff */
[----:B-1----:R-:W-:Y:S01]  /*33a0*/  PRMT R2, RZ, 0x654, R5 ;  /* 0x00000654ff027816 */ /* 0x002fe20000000005 */
[----:B------:R-:W-:Y:S01]  /*33b0*/  @!P2 IMAD.MOV.U32 R4, RZ, RZ, 0x10 ;  /* 0x00000010ff04a424 */ /* 0x000fe200078e00ff */
[----:B------:R-:W-:Y:S01]  /*33c0*/  SHF.L.U32 R5, R12, 0x1f, RZ ;  /* 0x0000001f0c057819 */ /* 0x000fe200000006ff */
[----:B------:R-:W-:Y:S01]  /*33d0*/  UIADD3 UR6, UPT, UPT, UR4, 0x150, URZ ;  /* 0x0000015004067890 */ /* 0x000fe2000fffe0ff */
[----:B------:R1:W-:Y:S05]  /*33e0*/  SYNCS.ARRIVE.TRANS64.RED.A1T0 RZ, [R2+URZ], RZ ;  /* 0x000000ff02ff79a7 */ /* 0x0003ea00081004ff */
[----:B------:R-:W-:Y:S01]  /*33f0*/  IMAD.U32 R6, RZ, RZ, UR6 ;  /* 0x00000006ff067e24 */ /* 0x000fe2000f8e00ff */
[----:B------:R-:W2:Y:S04]  /*3400*/  SYNCS.PHASECHK.TRANS64.TRYWAIT P0, [UR4+0x160], R5 ;  /* 0x00016005ff0075a7 */ /* 0x000ea80008001104 */
[----:B------:R-:W-:Y:S01]  /*3410*/  PRMT R6, R0, 0x654, R6 ;  /* 0x0000065400067816 */ /* 0x000fe20000000006 */
[----:B-12---:R-:W-:Y:S06]  /*3420*/  @!P0 BRA `(.L_x_64) ;  /* 0x0000005800ac8947 */ /* 0x006fec0003800000 */
.L_x_170:
[----:B------:R-:W-:Y:S01]  /*3430*/  ULEA UR6, UR5, UR44, 0x4 ;  /* 0x0000002c05067291 */ /* 0x000fe2000f8e20ff */
[----:B------:R-:W-:Y:S01]  /*3440*/  SEL R3, R6, R3, !P2 ;  /* 0x0000000306037207 */ /* 0x000fe20005000000 */
[----:B------:R-:W-:Y:S01]  /*3450*/  UIADD3 UR7, UPT, UPT, UR4, 0x150, URZ ;  /* 0x0000015004077890 */ /* 0x000fe2000fffe0ff */
[----:B-1----:R-:W-:Y:S01]  /*3460*/  LEA R2, R11, UR44, 0x3 ;  /* 0x0000002c0b027c11 */ /* 0x002fe2000f8e18ff */
[----:B------:R-:W-:Y:S01]  /*3470*/  UIADD3 UR6, UPT, UPT, UR6, 0x1e0, URZ ;  /* 0x000001e006067890 */ /* 0x000fe2000fffe0ff */
[----:B------:R1:W-:Y:S01]  /*3480*/  @!P2 SYNCS.ARRIVE.TRANS64.RED RZ, [R3+URZ], R4 ;  /* 0x0000000403ffa9a7 */ /* 0x0003e200080004ff */
[----:B------:R-:W-:Y:S01]  /*3490*/  UIADD3 UR4, UPT, UPT, UR5, 0x1, URZ ;  /* 0x0000000105047890 */ /* 0x000fe2000fffe0ff */
[----:B------:R-:W-:-:S03]  /*34a0*/  VIADD R8, R8, 0x1 ;  /* 0x0000000108087836 */ /* 0x000fc60000000000 */
[----:B------:R-:W-:Y:S02]  /*34b0*/  UISETP.NE.AND UP0, UPT, UR4, 0x2, UPT ;  /* 0x000000020400788c */ /* 0x000fe4000bf05270 */
[----:B------:R-:W-:Y:S01]  /*34c0*/  ISETP.NE.AND P0, PT, R8, 0x2, PT ;  /* 0x000000020800780c */ /* 0x000fe20003f05270 */
[----:B------:R-:W-:Y:S06]  /*34d0*/  UGETNEXTWORKID.BROADCAST [UR6], [UR7] ;  /* 0x00000000060073ca */ /* 0x000fec0008000100 */
[----:B------:R-:W-:Y:S02]  /*34e0*/  USEL UR6, URZ, 0x1, UP0 ;  /* 0x00000001ff067887 */ /* 0x000fe40008000000 */
[----:B------:R-:W-:-:S04]  /*34f0*/  USEL UR5, UR4, URZ, UP0 ;  /* 0x000000ff04057287 */ /* 0x000fc80008000000 */
[----:B------:R-:W-:Y:S02]  /*3500*/  LOP3.LUT R12, R12, UR6, RZ, 0x3c, !PT ;  /* 0x000000060c0c7c12 */ /* 0x000fe4000f8e3cff */
[----:B-1----:R-:W-:-:S04]  /*3510*/  SHF.L.U32 R4, R10, 0x1f, RZ ;  /* 0x0000001f0a047819 */ /* 0x002fc800000006ff */
[----:B------:R-:W1:Y:S02]  /*3520*/  SYNCS.PHASECHK.TRANS64.TRYWAIT P1, [R2+URZ+0x150], R4 ;  /* 0x00015004020075a7 */ /* 0x000e6400080211ff */
[----:B-1----:R-:W-:Y:S05]  /*3530*/  @!P1 BRA `(.L_x_65) ;  /* 0x0000005800809947 */ /* 0x002fea0003800000 */
.L_x_171:
[C---:B-1----:R-:W-:Y:S01]  /*3540*/  LEA R4, R11.reuse, UR44, 0x4 ;  /* 0x0000002c0b047c11 */ /* 0x042fe2000f8e20ff */
[----:B------:R-:W-:Y:S01]  /*3550*/  VIADD R2, R2, 0x160 ;  /* 0x0000016002027836 */ /* 0x000fe20000000000 */
[----:B------:R-:W-:Y:S01]  /*3560*/  SEL R8, R8, RZ, P0 ;  /* 0x000000ff08087207 */ /* 0x000fe20000000000 */
[----:B------:R-:W-:-:S03]  /*3570*/  VIADD R11, R11, 0x1 ;  /* 0x000000010b0b7836 */ /* 0x000fc60000000000 */
[----:B------:R-:W1:Y:S01]  /*3580*/  LDS.128 R4, [R4+0x1e0] ;  /* 0x0001e00004047984 */ /* 0x000e620000000c00 */
[----:B------:R-:W-:Y:S02]  /*3590*/  PRMT R2, RZ, 0x654, R2 ;  /* 0x00000654ff027816 */ /* 0x000fe40000000002 */
[C---:B------:R-:W-:Y:S01]  /*35a0*/  ISETP.NE.AND P1, PT, R11.reuse, 0x2, PT ;  /* 0x000000020b00780c */ /* 0x040fe20003f25270 */
[----:B------:R-:W-:Y:S01]  /*35b0*/  @!PT LDS RZ, [RZ] ;  /* 0x00000000fffff984 */ /* 0x000fe20000000800 */
[----:B------:R-:W-:Y:S01]  /*35c0*/  @!PT LDS RZ, [RZ] ;  /* 0x00000000fffff984 */ /* 0x000fe20000000800 */
[----:B------:R-:W-:Y:S01]  /*35d0*/  @!PT LDS RZ, [RZ] ;  /* 0x00000000fffff984 */ /* 0x000fe20000000800 */
[----:B------:R-:W-:Y:S01]  /*35e0*/  @!PT LDS RZ, [RZ] ;  /* 0x00000000fffff984 */ /* 0x000fe20000000800 */
[----:B------:R2:W-:Y:S06]  /*35f0*/  MEMBAR.ALL.CTA ;  /* 0x0000000000007992 */ /* 0x0005ec0000008000 */
[----:B--2---:R-:W2:Y:S01]  /*3600*/  FENCE.VIEW.ASYNC.S ;  /* 0x00000000000073c6 */ /* 0x004ea20000000000 */
[----:B------:R-:W-:Y:S01]  /*3610*/  SEL R11, R11, RZ, P1 ;  /* 0x000000ff0b0b7207 */ /* 0x000fe20000800000 */
[----:B--2---:R2:W-:Y:S01]  /*3620*/  SYNCS.ARRIVE.TRANS64.RED.A1T0 RZ, [R2+URZ], RZ ;  /* 0x000000ff02ff79a7 */ /* 0x0045e200081004ff */
[----:B-1----:R-:W-:-:S02]  /*3630*/  LOP3.LUT P3, RZ, R6, 0x1, RZ, 0xc0, !PT ;  /* 0x0000000106ff7812 */ /* 0x002fc4000786c0ff */
[----:B------:R-:W-:-:S04]  /*3640*/  SEL R4, RZ, 0x1, P1 ;  /* 0x00000001ff047807 */ /* 0x000fc80000800000 */
[----:B------:R-:W-:Y:S02]  /*3650*/  LOP3.LUT R10, R10, R4, RZ, 0x3c, !PT ;  /* 0x000000040a0a7212 */ /* 0x000fe400078e3cff */
[----:B--2---:R-:W-:-:S04]  /*3660*/  SEL R2, RZ, 0x1, P0 ;  /* 0x00000001ff027807 */ /* 0x004fc80000000000 */
[----:B------:R-:W-:Y:S01]  /*3670*/  LOP3.LUT R9, R9, R2, RZ, 0x3c, !PT ;  /* 0x0000000209097212 */ /* 0x000fe200078e3cff */
[----:B------:R-:W-:Y:S06]  /*3680*/  @P3 BRA `(.L_x_66) ;  /* 0xfffffffc002c3947 */ /* 0x000fec000383ffff */
[----:B------:R-:W-:Y:S01]  /*3690*/  ULEA UR4, UR5, UR44, 0x3 ;  /* 0x0000002c05047291 */ /* 0x000fe2000f8e18ff */
[----:B------:R-:W-:-:S08]  /*36a0*/  SHF.L.U32 R2, R12, 0x1f, RZ ;  /* 0x0000001f0c027819 */ /* 0x000fd000000006ff */
[----:B------:R-:W1:Y:S02]  /*36b0*/  SYNCS.PHASECHK.TRANS64 P0, [UR4+0x160], R2 ;  /* 0x00016002ff0075a7 */ /* 0x000e640008001004 */
[----:B-1----:R-:W-:Y:S05]  /*36c0*/  @P0 BRA `(.L_x_67) ;  /* 0x0000000000080947 */ /* 0x002fea0003800000 */
[----:B------:R-:W1:Y:S02]  /*36d0*/  SYNCS.PHASECHK.TRANS64.TRYWAIT P0, [UR4+0x160], R2 ;  /* 0x00016002ff0075a7 */ /* 0x000e640008001104 */
[----:B-1----:R-:W-:Y:S05]  /*36e0*/  @!P0 BRA `(.L_x_68) ;  /* 0x0000005800288947 */ /* 0x002fea0003800000 */
.L_x_67:
[----:B------:R-:W-:-:S04]  /*36f0*/  UIADD3 UR6, UPT, UPT, UR5, 0x1, URZ ;  /* 0x0000000105067890 */ /* 0x000fc8000fffe0ff */
[----:B------:R-:W-:-:S04]  /*3700*/  UISETP.NE.AND UP0, UPT, UR6, 0x2, UPT ;  /* 0x000000020600788c */ /* 0x000fc8000bf05270 */
[----:B------:R-:W-:Y:S02]  /*3710*/  USEL UR7, URZ, 0x1, UP0 ;  /* 0x00000001ff077887 */ /* 0x000fe40008000000 */
[----:B------:R-:W-:-:S04]  /*3720*/  USEL UR6, UR6, URZ, UP0 ;  /* 0x000000ff06067287 */ /* 0x000fc80008000000 */
[----:B------:R-:W-:Y:S01]  /*3730*/  ULEA UR6, UR6, UR44, 0x3 ;  /* 0x0000002c06067291 */ /* 0x000fe2000f8e18ff */
[----:B-1----:R-:W-:-:S04]  /*3740*/  LOP3.LUT R2, R12, UR7, RZ, 0x3c, !PT ;  /* 0x000000070c027c12 */ /* 0x002fc8000f8e3cff */
[----:B------:R-:W-:-:S04]  /*3750*/  SHF.L.U32 R0, R2, 0x1f, RZ ;  /* 0x0000001f02007819 */ /* 0x000fc800000006ff */
[----:B------:R-:W1:Y:S02]  /*3760*/  SYNCS.PHASECHK.TRANS64 P0, [UR6+0x160], R0 ;  /* 0x00016000ff0075a7 */ /* 0x000e640008001006 */
[----:B-1----:R-:W-:Y:S05]  /*3770*/  @P0 EXIT ;  /* 0x000000000000094d */ /* 0x002fea0003800000 */
[----:B------:R-:W-:Y:S02]  /*3780*/  SHF.L.U32 R2, R2, 0x1f, RZ ;  /* 0x0000001f02027819 */ /* 0x000fe400000006ff */
[----:B------:R-:W-:-:S07]  /*3790*/  MOV R0, UR6 ;  /* 0x0000000600007c02 */ /* 0x000fce0008000f00 */
.L_x_69:
[----:B-1----:R1:W2:Y:S02]  /*37a0*/  SYNCS.PHASECHK.TRANS64.TRYWAIT P0, [R0+URZ+0x160], R2 ;  /* 0x00016002000075a7 */ /* 0x0022a400080011ff */
[----:B--2---:R-:W-:Y:S05]  /*37b0*/  @!P0 NANOSLEEP.SYNCS 0x989680 ;  /* 0x009896800000895d */ /* 0x004fea0003900000 */
[----:B------:R-:W2:Y:S02]  /*37c0*/  @!P0 SYNCS.PHASECHK.TRANS64 P0, [R0+URZ+0x160], R2 ;  /* 0x00016002000085a7 */ /* 0x000ea400080010ff */
[----:B--2---:R-:W-:Y:S05]  /*37d0*/  @P0 EXIT ;  /* 0x000000000000094d */ /* 0x004fea0003800000 */
[----:B------:R-:W-:Y:S05]  /*37e0*/  BRA `(.L_x_69) ;  /* 0xfffffffc00ec7947 */ /* 0x000fea000383ffff */
.L_x_62:
[----:B------:R-:W-:Y:S05]  /*37f0*/  BRA.U UP5, `(.L_x_70) ;  /* 0x0000000d05987547 */ /* 0x000fea000b800000 */
[----:B------:R-:W-:Y:S01]  /*3800*/  UMOV UR4, 0x40 ;  /* 0x0000004000047882 */ /* 0x000fe20000000000 */
[----:B------:R-:W-:Y:S01]  /*3810*/  NOP ;  /* 0x0000000000007918 */ /* 0x000fe20000000000 */
[----:B------:R-:W-:-:S03]  /*3820*/  ULEA UR5, UR44, UR4, 0x18 ;  /* 0x000000042c057291 */ /* 0x000fc6000f8ec0ff */
[----:B------:R-:W-:Y:S02]  /*3830*/  UMOV UR4, 0x400 ;  /* 0x0000040000047882 */ /* 0x000fe40000000000 */
[----:B------:R-:W-:-:S04]  /*3840*/  ULEA UR44, UR44, UR4, 0x18 ;  /* 0x000000042c2c7291 */ /* 0x000fc8000f8ec0ff */
[----:B------:R-:W1:Y:S02]  /*3850*/  LDS.U8 R0, [UR5+0x1c] ;  /* 0x00001c05ff007984 */ /* 0x000e640008000000 */
[----:B-1----:R-:W-:-:S13]  /*3860*/  ISETP.NE.AND P0, PT, R0, RZ, PT ;  /* 0x000000ff0000720c */ /* 0x002fda0003f05270 */
[----:B------:R-:W-:Y:S05]  /*3870*/  @P0 BRA `(.L_x_71) ;  /* 0x0000000000580947 */ /* 0x000fea0003800000 */
[----:B------:R-:W-:-:S13]  /*3880*/  ELECT P0, URZ, PT ;  /* 0x0000000000ff782f */ /* 0x000fda0003800000 */
[----:B------:R-:W-:Y:S05]  /*3890*/  @!P0 BRA `(.L_x_72) ;  /* 0x0000000000608947 */ /* 0x000fea0003800000 */
[----:B------:R-:W-:Y:S01]  /*38a0*/  UMOV UR4, 0x10 ;  /* 0x0000001000047882 */ /* 0x000fe20000000000 */
[----:B------:R-:W-:Y:S01]  /*38b0*/  HFMA2 R0, -RZ, RZ, 0, 5.9604644775390625e-08 ;  /* 0x00000001ff007431 */ /* 0x000fe200000001ff */
[----:B------:R-:W-:-:S03]  /*38c0*/  MOV R3, 0xffff ;  /* 0x0000ffff00037802 */ /* 0x000fc60000000f00 */
[----:B------:R-:W-:Y:S04]  /*38d0*/  DEPBAR.LE SB1, 0x36 ;  /* 0x00009d800000791a */ /* 0x000fe80000000000 */
[----:B------:R-:W1:Y:S02]  /*38e0*/  UTCATOMSWS.FIND_AND_SET.ALIGN UP0, UR4, UR4 ;  /* 0x00000004000475e3 */ /* 0x000e640008000800 */
[----:B-1----:R-:W-:Y:S01]  /*38f0*/  MOV R4, UR4 ;  /* 0x0000000400047c02 */ /* 0x002fe20008000f00 */
[----:B------:R-:W-:Y:S06]  /*3900*/  BRA.U UP0, `(.L_x_73) ;  /* 0x0000000100187547 */ /* 0x000fec000b800000 */
.L_x_74:
[----:B------:R-:W-:Y:S05]  /*3910*/  NANOSLEEP 0x64 ;  /* 0x000000640000795d */ /* 0x000fea0003800000 */
[----:B------:R-:W-:-:S05]  /*3920*/  UMOV UR4, 0x10 ;  /* 0x0000001000047882 */ /* 0x000fca0000000000 */
[----:B------:R-:W-:Y:S04]  /*3930*/  DEPBAR.LE SB1, 0x36 ;  /* 0x00009d800000791a */ /* 0x000fe80000000000 */
[----:B------:R-:W1:Y:S02]  /*3940*/  UTCATOMSWS.FIND_AND_SET.ALIGN UP0, UR4, UR4 ;  /* 0x00000004000475e3 */ /* 0x000e640008000800 */
[----:B-1----:R-:W-:Y:S01]  /*3950*/  MOV R4, UR4 ;  /* 0x0000000400047c02 */ /* 0x002fe20008000f00 */
[----:B------:R-:W-:Y:S05]  /*3960*/  BRA.U !UP0, `(.L_x_74) ;  /* 0xfffffffd08e87547 */ /* 0x000fea000b83ffff */
.L_x_73:
[-C--:B------:R-:W-:Y:S02]  /*3970*/  SHF.L.U32 R3, R3, R4.reuse, RZ ;  /* 0x0000000403037219 */ /* 0x080fe400000006ff */
[----:B------:R-:W-:Y:S01]  /*3980*/  SHF.L.U32 R0, R0, R4, RZ ;  /* 0x0000000400007219 */ /* 0x000fe200000006ff */
[----:B------:R-:W-:Y:S02]  /*3990*/  IMAD.SHL.U32 R4, R4, 0x20, RZ ;  /* 0x0000002004047824 */ /* 0x000fe400078e00ff */
[----:B------:R1:W-:Y:S04]  /*39a0*/  ATOMS.OR RZ, [UR5+0x14], R3 ;  /* 0x00001403ffff798c */ /* 0x0003e8000b000005 */
[----:B------:R1:W-:Y:S04]  /*39b0*/  ATOMS.OR RZ, [UR5+0x18], R0 ;  /* 0x00001800ffff798c */ /* 0x0003e8000b000005 */
[----:B------:R1:W-:Y:S01]  /*39c0*/  STS [UR44+0x200], R4 ;  /* 0x00020004ff007988 */ /* 0x0003e2000800082c */
[----:B------:R-:W-:Y:S05]  /*39d0*/  BRA `(.L_x_72) ;  /* 0x0000000000107947 */ /* 0x000fea0003800000 */
.L_x_71:
[----:B------:R-:W-:Y:S02]  /*39e0*/  MOV R0, 0xffffffff ;  /* 0xffffffff00007802 */ /* 0x000fe40000000f00 */
[----:B------:R-:W-:-:S03]  /*39f0*/  MOV R4, 0x3a20 ;  /* 0x00003a2000047802 */ /* 0x000fc60000000f00 */
[----:B------:R1:W-:Y:S04]  /*3a00*/  STS [UR44+0x200], R0 ;  /* 0x00020000ff007988 */ /* 0x0003e8000800082c */
[----:B-1---5:R-:W-:Y:S05]  /*3a10*/  CALL.REL.NOINC `($__internal_1_$__cuda_sm10x_tcgen05_guardrail_trap_phase_invalid_during_alloc) ;  /* 0x0000005800bc7944 */ /* 0x022fea0003c00000 */
.L_x_72:
[----:B------:R-:W-:Y:S05]  /*3a20*/  WARPSYNC.ALL ;  /* 0x0000000000007948 */ /* 0x000fea0003800000 */
[----:B------:R-:W2:Y:S01]  /*3a30*/  S2UR UR4, SR_CgaCtaId ;  /* 0x00000000000479c3 */ /* 0x000ea20000008800 */
[----:B------:R-:W-:Y:S01]  /*3a40*/  UMOV UR18, 0x400 ;  /* 0x0000040000127882 */ /* 0x000fe20000000000 */
[----:B------:R-:W-:-:S06]  /*3a50*/  NOP ;  /* 0x0000000000007918 */ /* 0x000fcc0000000000 */
[----:B------:R-:W-:Y:S06]  /*3a60*/  BAR.ARV 0x6, 0xa0 ;  /* 0x0182800000007b1d */ /* 0x000fec0000002000 */
[----:B------:R-:W3:Y:S01]  /*3a70*/  LDCU UR5, c[0x0][0x38c] ;  /* 0x00007180ff0577ac */ /* 0x000ee20008000800 */
[----:B------:R-:W-:Y:S01]  /*3a80*/  LOP3.LUT R2, R2, 0xffff, RZ, 0xc0, !PT ;  /* 0x0000ffff02027812 */ /* 0x000fe200078ec0ff */
[----:B------:R-:W-:Y:S01]  /*3a90*/  IMAD.MOV.U32 R11, RZ, RZ, 0x1 ;  /* 0x00000001ff0b7424 */ /* 0x000fe200078e00ff */
[----:B------:R-:W-:Y:S01]  /*3aa0*/  CS2R R8, SRZ ;  /* 0x0000000000087805 */ /* 0x000fe2000001ff00 */
[----:B------:R-:W4:Y:S01]  /*3ab0*/  LDCU UR8, c[0x0][0x38c] ;  /* 0x00007180ff0877ac */ /* 0x000f220008000800 */
[----:B------:R-:W-:Y:S01]  /*3ac0*/  R2UR UR20, R2 ;  /* 0x00000000021472ca */ /* 0x000fe200000e0000 */
[----:B------:R-:W-:Y:S01]  /*3ad0*/  IMAD.MOV.U32 R10, RZ, RZ, RZ ;  /* 0x000000ffff0a7224 */ /* 0x000fe200078e00ff */
[----:B------:R-:W-:Y:S01]  /*3ae0*/  UMOV UR22, URZ ;  /* 0x000000ff00167c82 */ /* 0x000fe20008000000 */
[----:B------:R-:W-:Y:S01]  /*3af0*/  UMOV UR14, URZ ;  /* 0x000000ff000e7c82 */ /* 0x000fe20008000000 */
[----:B--2---:R-:W-:Y:S01]  /*3b00*/  ULEA UR18, UR4, UR18, 0x18 ;  /* 0x0000001204127291 */ /* 0x004fe2000f8ec0ff */
[----:B------:R-:W-:Y:S01]  /*3b10*/  UMOV UR26, 0x0 ;  /* 0x00000000001a7882 */ /* 0x000fe20000000000 */
[----:B------:R-:W-:-:S02]  /*3b20*/  UMOV UR27, 0x41c0010 ;  /* 0x041c0010001b7882 */ /* 0x000fc40000000000 */
[----:B------:R-:W-:Y:S02]  /*3b30*/  UIADD3 UR6, UPT, UPT, UR18, 0x7400, URZ ;  /* 0x0000740012067890 */ /* 0x000fe4000fffe0ff */
[----:B------:R-:W-:Y:S02]  /*3b40*/  UIADD3 UR7, UPT, UPT, UR18, 0x19400, URZ ;  /* 0x0001940012077890 */ /* 0x000fe4000fffe0ff */
[----:B---3--:R-:W-:Y:S01]  /*3b50*/  UIADD3 UR5, UPT, UPT, UR5, 0x1f, URZ ;  /* 0x0000001f05057890 */ /* 0x008fe2000fffe0ff */
[----:B-1----:R-:W1:Y:S01]  /*3b60*/  LDS R0, [UR18+0x200] ;  /* 0x00020012ff007984 */ /* 0x002e620008000800 */
[----:B------:R-:W-:Y:S02]  /*3b70*/  USHF.R.U32.HI UR6, URZ, 0x4, UR6 ;  /* 0x00000004ff067899 */ /* 0x000fe40008011606 */
[----:B------:R-:W-:Y:S02]  /*3b80*/  USHF.R.S32.HI UR4, URZ, 0x1f, UR5 ;  /* 0x0000001fff047899 */ /* 0x000fe40008011405 */
[----:B------:R-:W-:-:S02]  /*3b90*/  ULOP3.LUT UR6, UR6, 0x3fff, URZ, 0xc0, !UPT ;  /* 0x00003fff06067892 */ /* 0x000fc4000f8ec0ff */
[----:B------:R-:W-:Y:S02]  /*3ba0*/  ULEA.HI UR4, UR4, UR5, URZ, 0x5 ;  /* 0x0000000504047291 */ /* 0x000fe4000f8f28ff */
[----:B------:R-:W-:Y:S02]  /*3bb0*/  USHF.R.U32.HI UR5, URZ, 0x4, UR7 ;  /* 0x00000004ff057899 */ /* 0x000fe40008011607 */
[----:B------:R-:W-:Y:S02]  /*3bc0*/  USHF.R.S32.HI UR28, URZ, 0x5, UR4 ;  /* 0x00000005ff1c7899 */ /* 0x000fe40008011404 */
[----:B------:R-:W-:Y:S02]  /*3bd0*/  ULOP3.LUT UR4, UR5, 0x3fff, URZ, 0xc0, !UPT ;  /* 0x00003fff05047892 */ /* 0x000fe4000f8ec0ff */
[----:B------:R-:W-:Y:S02]  /*3be0*/  UISETP.LT.AND UP0, UPT, UR28, 0x1, UPT ;  /* 0x000000011c00788c */ /* 0x000fe4000bf01270 */
[----:B------:R-:W-:-:S02]  /*3bf0*/  ULOP3.LUT UR21, UR6, 0x10000, URZ, 0xfc, !UPT ;  /* 0x0001000006157892 */ /* 0x000fc4000f8efcff */
[----:B------:R-:W-:Y:S02]  /*3c00*/  USEL UR29, UR28, 0x1, !UP0 ;  /* 0x000000011c1d7887 */ /* 0x000fe4000c000000 */
[----:B------:R-:W-:Y:S02]  /*3c10*/  ULOP3.LUT UR4, UR4, 0x10000, URZ, 0xfc, !UPT ;  /* 0x0001000004047892 */ /* 0x000fe4000f8efcff */
[----:B------:R-:W-:Y:S02]  /*3c20*/  UIADD3 UR29, UPT, UPT, -UR29, URZ, URZ ;  /* 0x000000ff1d1d7290 */ /* 0x000fe4000fffe1ff */
[----:B----4-:R-:W-:Y:S01]  /*3c30*/  UISETP.GE.AND UP4, UPT, UR8, 0x1, UPT ;  /* 0x000000010800788c */ /* 0x010fe2000bf86270 */
[----:B------:R-:W-:Y:S01]  /*3c40*/  UMOV UR24, 0x0 ;  /* 0x0000000000187882 */ /* 0x000fe20000000000 */
[----:B------:R-:W-:Y:S01]  /*3c50*/  UMOV UR25, 0x41c0010 ;  /* 0x041c001000197882 */ /* 0x000fe20000000000 */
[----:B-1----:R-:W-:-:S15]  /*3c60*/  R2UR UR30, R0 ;  /* 0x00000000001e72ca */ /* 0x002fde00000e0000 */
.L_x_81:
[----:B------:R-:W-:Y:S02]  /*3c70*/  LEA R0, R10, UR18, 0x3 ;  /* 0x000000120a007c11 */ /* 0x000fe4000f8e18ff */
[----:B------:R-:W-:Y:S02]  /*3c80*/  SHF.L.U32 R2, R9, 0x1f, RZ ;  /* 0x0000001f09027819 */ /* 0x000fe400000006ff */
[----:B------:R-:W-:Y:S01]  /*3c90*/  PLOP3.LUT P0, PT, PT, PT, UP4, 0x80, 0x8 ;  /* 0x000000000008781c */ /* 0x000fe20003f0f048 */
[----:B------:R-:W-:Y:S01]  /*3ca0*/  VIADD R3, R0, 0x160 ;  /* 0x0000016000037836 */ /* 0x000fe20000000000 */
[----:B-1----:R-:W1:Y:S02]  /*3cb0*/  SYNCS.PHASECHK.TRANS64.TRYWAIT P1, [R0+URZ+0x150], R2 ;  /* 0x00015002000075a7 */ /* 0x002e6400080211ff */
[----:B-1-3--:R-:W-:Y:S09]  /*3cc0*/  @!P1 BRA `(.L_x_75) ;  /* 0x0000005000c89947 */ /* 0x00aff20003800000 */
.L_x_173:
[----:B------:R-:W-:Y:S01]  /*3cd0*/  LEA R4, R10, UR18, 0x4 ;  /* 0x000000120a047c11 */ /* 0x000fe2000f8e20ff */
[----:B------:R-:W-:Y:S01]  /*3ce0*/  @UP4 ULEA UR5, UR14, UR18, 0x3 ;  /* 0x000000120e054291 */ /* 0x000fe2000f8e18ff */
[----:B------:R-:W-:Y:S01]  /*3cf0*/  PLOP3.LUT P2, PT, PT, PT, PT, 0x80, 0x8 ;  /* 0x000000000008781c */ /* 0x000fe20003f4f070 */
[----:B------:R-:W-:Y:S01]  /*3d00*/  ULEA UR23, UR22, UR18, 0x3 ;  /* 0x0000001216177291 */ /* 0x000fe2000f8e18ff */
[----:B------:R-:W-:Y:S02]  /*3d10*/  PRMT R3, RZ, 0x654, R3 ;  /* 0x00000654ff037816 */ /* 0x000fe40000000003 */
[----:B------:R-:W2:Y:S01]  /*3d20*/  LDS.128 R4, [R4+0x1e0] ;  /* 0x0001e00004047984 */ /* 0x000ea20000000c00 */
[----:B-1----:R-:W-:Y:S02]  /*3d30*/  @P0 SHF.L.U32 R2, R8, 0x1f, RZ ;  /* 0x0000001f08020819 */ /* 0x002fe400000006ff */
[----:B------:R-:W-:Y:S01]  /*3d40*/  SHF.L.U32 R0, R11, 0x1f, RZ ;  /* 0x0000001f0b007819 */ /* 0x000fe200000006ff */
[----:B------:R-:W-:Y:S01]  /*3d50*/  @!PT LDS RZ, [RZ] ;  /* 0x00000000fffff984 */ /* 0x000fe20000000800 */
[----:B------:R-:W-:Y:S01]  /*3d60*/  @!PT LDS RZ, [RZ] ;  /* 0x00000000fffff984 */ /* 0x000fe20000000800 */
[----:B------:R-:W-:Y:S01]  /*3d70*/  @!PT LDS RZ, [RZ] ;  /* 0x00000000fffff984 */ /* 0x000fe20000000800 */
[----:B------:R-:W-:Y:S01]  /*3d80*/  @!PT LDS RZ, [RZ] ;  /* 0x00000000fffff984 */ /* 0x000fe20000000800 */
[----:B------:R1:W-:Y:S06]  /*3d90*/  MEMBAR.ALL.CTA ;  /* 0x0000000000007992 */ /* 0x0003ec0000008000 */
[----:B-1----:R-:W1:Y:S02]  /*3da0*/  FENCE.VIEW.ASYNC.S ;  /* 0x00000000000073c6 */ /* 0x002e640000000000 */
[----:B-1----:R1:W-:Y:S01]  /*3db0*/  SYNCS.ARRIVE.TRANS64.RED.A1T0 RZ, [R3+URZ], RZ ;  /* 0x000000ff03ff79a7 */ /* 0x0023e200081004ff */
[----:B------:R1:W3:Y:S01]  /*3dc0*/  @P0 SYNCS.PHASECHK.TRANS64.TRYWAIT P2, [UR5], R2 ;  /* 0x00000002ff0005a7 */ /* 0x0002e20008041105 */
[----:B------:R-:W-:Y:S01]  /*3dd0*/  ULEA.HI UR5, UR22, UR22, URZ, 0x1 ;  /* 0x0000001616057291 */ /* 0x000fe2000f8f08ff */
[----:B--2---:R-:W-:-:S03]  /*3de0*/  LOP3.LUT P1, RZ, R6, 0x1, RZ, 0xc0, !PT ;  /* 0x0000000106ff7812 */ /* 0x004fc6000782c0ff */
[----:B------:R-:W-:Y:S02]  /*3df0*/  ULOP3.LUT UR6, UR5, 0xffe, URZ, 0xc0, !UPT ;  /* 0x00000ffe05067892 */ /* 0x000fe4000f8ec0ff */
[----:B------:R-:W-:Y:S02]  /*3e00*/  USHF.R.U32.HI UR19, URZ, 0x1, UR5 ;  /* 0x00000001ff137899 */ /* 0x000fe40008011605 */
[----:B------:R-:W-:Y:S02]  /*3e10*/  UIADD3 UR5, UPT, UPT, -UR6, UR22, URZ ;  /* 0x0000001606057290 */ /* 0x000fe4000fffe1ff */
[----:B------:R-:W-:-:S04]  /*3e20*/  UIMAD UR19, UR19, 0x70, UR30 ;  /* 0x00000070131378a4 */ /* 0x000fc8000f8e021e */
[----:B------:R-:W-:Y:S01]  /*3e30*/  ULEA UR19, UR5, UR19, 0x14 ;  /* 0x0000001305137291 */ /* 0x000fe2000f8ea0ff */
[----:B------:R-:W2:Y:S02]  /*3e40*/  SYNCS.PHASECHK.TRANS64.TRYWAIT P0, [UR23+0x190], R0 ;  /* 0x00019000ff0075a7 */ /* 0x000ea40008001117 */
[----:B-123--:R-:W-:Y:S09]  /*3e50*/  @!P0 BRA `(.L_x_76) ;  /* 0x0000005000788947 */ /* 0x00eff20003800000 */
.L_x_175:
[----:B------:R-:W-:Y:S01]  /*3e60*/  IADD3 R10, PT, PT, R10, 0x1, RZ ;  /* 0x000000010a0a7810 */ /* 0x000fe20007ffe0ff */
[----:B------:R-:W-:Y:S06]  /*3e70*/  BRA.U !UP4, `(.L_x_77) ;  /* 0x000000010c987547 */ /* 0x000fec000b800000 */
[----:B------:R-:W-:Y:S01]  /*3e80*/  UPLOP3.LUT UP2, UPT, UPT, UPT, UPT, 0x40, 0x4 ;  /* 0x000000000004789c */ /* 0x000fe20003f4e870 */
[----:B------:R-:W-:Y:S01]  /*3e90*/  UMOV UR16, UR29 ;  /* 0x0000001d00107c82 */ /* 0x000fe20008000000 */
[----:B------:R-:W-:Y:S01]  /*3ea0*/  UMOV UR15, UR28 ;  /* 0x0000001c000f7c82 */ /* 0x000fe20008000000 */
[----:B------:R-:W-:-:S08]  /*3eb0*/  UMOV UR5, UR14 ;  /* 0x0000000e00057c82 */ /* 0x000fd00008000000 */
.L_x_80:
[----:B------:R-:W-:Y:S02]  /*3ec0*/  UIADD3 UR16, UPT, UPT, UR16, 0x1, URZ ;  /* 0x0000000110107890 */ /* 0x000fe4000fffe0ff */
[----:B--2---:R-:W-:Y:S02]  /*3ed0*/  ULEA UR7, UR5, UR18, 0x3 ;  /* 0x0000001205077291 */ /* 0x004fe4000f8e18ff */
[----:B------:R-:W-:Y:S01]  /*3ee0*/  UISETP.NE.AND UP3, UPT, UR16, URZ, UPT ;  /* 0x000000ff1000728c */ /* 0x000fe2000bf65270 */
[----:B---3--:R-:W-:Y:S10]  /*3ef0*/  @P2 BRA `(.L_x_78) ;  /* 0x00000000000c2947 */ /* 0x008ff40003800000 */
[----:B-1----:R-:W-:Y:S04]  /*3f00*/  SHF.L.U32 R2, R8, 0x1f, RZ ;  /* 0x0000001f08027819 */ /* 0x002fe800000006ff */
[----:B------:R-:W1:Y:S02]  /*3f10*/  SYNCS.PHASECHK.TRANS64.TRYWAIT P0, [UR7], R2 ;  /* 0x00000002ff0075a7 */ /* 0x000e640008001107 */
[----:B-1----:R-:W-:Y:S05]  /*3f20*/  @!P0 BRA `(.L_x_79) ;  /* 0x00000050005c8947 */ /* 0x002fea0003800000 */
.L_x_78:
[----:B------:R-:W-:Y:S01]  /*3f30*/  UISETP.NE.AND UP0, UPT, UR15, 0x1, UPT ;  /* 0x000000010f00788c */ /* 0x000fe2000bf05270 */
[----:B------:R-:W-:Y:S01]  /*3f40*/  PLOP3.LUT P2, PT, PT, PT, PT, 0x80, 0x8 ;  /* 0x000000000008781c */ /* 0x000fe20003f4f070 */
[----:B------:R-:W-:Y:S02]  /*3f50*/  UIADD3 UR6, UPT, UPT, UR5, 0x1, URZ ;  /* 0x0000000105067890 */ /* 0x000fe4000fffe0ff */
[----:B------:R-:W-:Y:S02]  /*3f60*/  UIADD3 UR17, UPT, UPT, UR7, 0x90, URZ ;  /* 0x0000009007117890 */ /* 0x000fe4000fffe0ff */
[----:B------:R-:W-:Y:S01]  /*3f70*/  UISETP.NE.AND UP1, UPT, UR6, 0x12, UPT ;  /* 0x000000120600788c */ /* 0x000fe2000bf25270 */
[----:B------:R-:W-:Y:S01]  /*3f80*/  PLOP3.LUT P0, PT, PT, PT, UP0, 0x80, 0x8 ;  /* 0x000000000008781c */ /* 0x000fe20003f0f008 */
[----:B------:R-:W-:Y:S02]  /*3f90*/  UIADD3 UR15, UPT, UPT, UR15, -0x1, URZ ;  /* 0xffffffff0f0f7890 */ /* 0x000fe4000fffe0ff */
[----:B------:R-:W-:Y:S02]  /*3fa0*/  USEL UR8, URZ, 0x1, UP1 ;  /* 0x00000001ff087887 */ /* 0x000fe40008800000 */
[----:B------:R-:W-:Y:S01]  /*3fb0*/  USEL UR14, UR6, URZ, UP1 ;  /* 0x000000ff060e7287 */ /* 0x000fe20008800000 */
[----:B------:R-:W-:Y:S01]  /*3fc0*/  UMOV UR7, 0x80004020 ;  /* 0x8000402000077882 */ /* 0x000fe20000000000 */
[----:B------:R-:W-:Y:S02]  /*3fd0*/  UMOV UR9, 0x80004020 ;  /* 0x8000402000097882 */ /* 0x000fe40000000000 */
[----:B------:R-:W-:Y:S01]  /*3fe0*/  @UP0 ULEA UR6, UR14, UR18, 0x3 ;  /* 0x000000120e060291 */ /* 0x000fe2000f8e18ff */
[----:B------:R-:W-:Y:S01]  /*3ff0*/  LOP3.LUT R8, R8, UR8, RZ, 0x3c, !PT ;  /* 0x0000000808087c12 */ /* 0x000fe2000f8e3cff */
[----:B------:R-:W-:Y:S01]  /*4000*/  ULEA UR8, UR5, UR21, 0x8 ;  /* 0x0000001505087291 */ /* 0x000fe2000f8e40ff */
[----:B------:R-:W-:Y:S02]  /*4010*/  UMOV UR13, 0x80004020 ;  /* 0x80004020000d7882 */ /* 0x000fe40000000000 */
[----:B-1----:R-:W-:Y:S01]  /*4020*/  @P0 SHF.L.U32 R0, R8, 0x1f, RZ ;  /* 0x0000001f08000819 */ /* 0x002fe200000006ff */
[----:B------:R-:W-:Y:S01]  /*4030*/  UIADD3 UR10, UPT, UPT, UR8, 0x2, URZ ;  /* 0x00000002080a7890 */ /* 0x000fe2000fffe0ff */
[----:B------:R-:W-:Y:S02]  /*4040*/  UMOV UR11, 0x80004020 ;  /* 0x80004020000b7882 */ /* 0x000fe40000000000 */
[----:B------:R2:W3:Y:S01]  /*4050*/  @P0 SYNCS.PHASECHK.TRANS64.TRYWAIT P2, [UR6], R0 ;  /* 0x00000000ff0005a7 */ /* 0x0004e20008041106 */
[----:B------:R-:W-:Y:S03]  /*4060*/  UIMAD UR6, UR5, 0x1c0, UR4 ;  /* 0x000001c0050678a4 */ /* 0x000fe6000f8e0204 */
[----:B------:R-:W-:Y:S01]  /*4070*/  UMOV UR5, UR14 ;  /* 0x0000000e00057c82 */ /* 0x000fe20008000000 */
[----:B------:R-:W-:Y:S05]  /*4080*/  UIADD3 UR12, UPT, UPT, UR6, 0x2, URZ ;  /* 0x00000002060c7890 */ /* 0x000fea000fffe0ff */
[----:B------:R2:W-:Y:S01]  /*4090*/  UTCHMMA gdesc[UR8], gdesc[UR6], tmem[UR19], tmem[UR26], idesc[UR27], UP2 ;  /* 0x00ff1a06080075ea */ /* 0x0005e20009000013 */
[----:B------:R-:W-:Y:S03]  /*40a0*/  UPLOP3.LUT UP2, UPT, UPT, UPT, UPT, 0x80, 0x8 ;  /* 0x000000000008789c */ /* 0x000fe60003f4f070 */
[----:B------:R2:W-:Y:S01]  /*40b0*/  UTCHMMA gdesc[UR10], gdesc[UR12], tmem[UR19], tmem[UR24], idesc[UR25], UPT ;  /* 0x00ff180c0a0075ea */ /* 0x0005e2000b800013 */
[----:B------:R2:W-:Y:S01]  /*40c0*/  UTCBAR.MULTICAST [UR17], URZ, UR20 ;  /* 0x000000ff110073e9 */ /* 0x0005e20008000814 */
[----:B------:R-:W-:Y:S06]  /*40d0*/  BRA.U UP3, `(.L_x_80) ;  /* 0xfffffffd03787547 */ /* 0x000fec000b83ffff */
.L_x_77:
[----:B------:R-:W-:Y:S01]  /*40e0*/  UIADD3 UR5, UPT, UPT, UR22, 0x1, URZ ;  /* 0x0000000116057890 */ /* 0x000fe2000fffe0ff */
[C---:B------:R-:W-:Y:S01]  /*40f0*/  ISETP.NE.AND P0, PT, R10.reuse, 0x2, PT ;  /* 0x000000020a00780c */ /* 0x040fe20003f05270 */
[----:B--2---:R-:W-:Y:S02]  /*4100*/  UIADD3 UR6, UPT, UPT, UR23, 0x170, URZ ;  /* 0x0000017017067890 */ /* 0x004fe4000fffe0ff */
[----:B------:R-:W-:Y:S01]  /*4110*/  UISETP.NE.AND UP0, UPT, UR5, 0x4, UPT ;  /* 0x000000040500788c */ /* 0x000fe2000bf05270 */
[----:B-1----:R-:W-:Y:S02]  /*4120*/  SEL R0, RZ, 0x1, P0 ;  /* 0x00000001ff007807 */ /* 0x002fe40000000000 */
[----:B------:R-:W-:Y:S01]  /*4130*/  SEL R10, R10, RZ, P0 ;  /* 0x000000ff0a0a7207 */ /* 0x000fe20000000000 */
[----:B------:R-:W-:Y:S01]  /*4140*/  USEL UR7, URZ, 0x1, UP0 ;  /* 0x00000001ff077887 */ /* 0x000fe20008000000 */
[----:B------:R-:W-:Y:S01]  /*4150*/  LOP3.LUT R9, R9, R0, RZ, 0x3c, !PT ;  /* 0x0000000009097212 */ /* 0x000fe200078e3cff */
[----:B------:R-:W-:Y:S01]  /*4160*/  USEL UR22, UR5, URZ, UP0 ;  /* 0x000000ff05167287 */ /* 0x000fe20008000000 */
[----:B------:R1:W-:Y:S03]  /*4170*/  UTCBAR [UR6], URZ ;  /* 0x000000ff060073e9 */ /* 0x0003e600080000ff */
[----:B------:R-:W-:Y:S01]  /*4180*/  LOP3.LUT R11, R11, UR7, RZ, 0x3c, !PT ;  /* 0x000000070b0b7c12 */ /* 0x000fe2000f8e3cff */
[----:B------:R-:W-:Y:S07]  /*4190*/  @P1 BRA `(.L_x_81) ;  /* 0xfffffff800b41947 */ /* 0x000fee000383ffff */
[----:B------:R-:W2:Y:S01]  /*41a0*/  S2UR UR8, SR_CgaCtaId ;  /* 0x00000000000879c3 */ /* 0x000ea20000008800 */
[----:B------:R-:W-:Y:S01]  /*41b0*/  ELECT P0, URZ, PT ;  /* 0x0000000000ff782f */ /* 0x000fe20003800000 */
[----:B------:R-:W-:Y:S01]  /*41c0*/  IMAD.MOV.U32 R0, RZ, RZ, 0x1 ;  /* 0x00000001ff007424 */ /* 0x000fe200078e00ff */
[----:B------:R-:W-:Y:S01]  /*41d0*/  UIADD3 UR18, UPT, UPT, UR18, 0x190, URZ ;  /* 0x0000019012127890 */ /* 0x000fe2000fffe0ff */
[----:B------:R-:W-:Y:S01]  /*41e0*/  SHF.L.U32 R2, R11, 0x1f, RZ ;  /* 0x0000001f0b027819 */ /* 0x000fe200000006ff */
[----:B------:R-:W-:-:S03]  /*41f0*/  UMOV UR4, 0x40 ;  /* 0x0000004000047882 */ /* 0x000fc60000000000 */
[----:B------:R-:W-:Y:S01]  /*4200*/  UVIRTCOUNT.DEALLOC.SMPOOL 0x80 ;  /* 0x000000800000784c */ /* 0x000fe20000000000 */
[----:B--2---:R-:W-:Y:S02]  /*4210*/  ULEA UR8, UR8, UR4, 0x18 ;  /* 0x0000000408087291 */ /* 0x004fe4000f8ec0ff */
[----:B------:R-:W-:-:S07]  /*4220*/  ULEA UR4, UR22, UR18, 0x3 ;  /* 0x0000001216047291 */ /* 0x000fce000f8e18ff */
[----:B------:R2:W-:Y:S02]  /*4230*/  @P0 STS.U8 [UR8+0x1c], R0 ;  /* 0x00001c00ff000988 */ /* 0x0005e40008000008 */
[----:B------:R-:W4:Y:S02]  /*4240*/  SYNCS.PHASECHK.TRANS64.TRYWAIT P0, [UR4], R2 ;  /* 0x00000002ff0075a7 */ /* 0x000f240008001104 */
[----:B--2-4-:R-:W-:Y:S05]  /*4250*/  @!P0 BRA `(.L_x_82) ;  /* 0x0000004c00a88947 */ /* 0x014fea0003800000 */
.L_x_178:
[----:B------:R-:W-:-:S04]  /*4260*/  UIADD3 UR4, UPT, UPT, UR22, 0x1, URZ ;  /* 0x0000000116047890 */ /* 0x000fc8000fffe0ff */
[----:B------:R-:W-:-:S04]  /*4270*/  UISETP.NE.AND UP0, UPT, UR4, 0x4, UPT ;  /* 0x000000040400788c */ /* 0x000fc8000bf05270 */
[----:B-1----:R-:W-:Y:S02]  /*4280*/  USEL UR6, URZ, 0x1, UP0 ;  /* 0x00000001ff067887 */ /* 0x002fe40008000000 */
[----:B------:R-:W-:-:S04]  /*4290*/  USEL UR4, UR4, URZ, UP0 ;  /* 0x000000ff04047287 */ /* 0x000fc80008000000 */
[----:B------:R-:W-:Y:S01]  /*42a0*/  ULEA UR5, UR4, UR18, 0x3 ;  /* 0x0000001204057291 */ /* 0x000fe2000f8e18ff */
[----:B--2---:R-:W-:-:S04]  /*42b0*/  LOP3.LUT R2, R11, UR6, RZ, 0x3c, !PT ;  /* 0x000000060b027c12 */ /* 0x004fc8000f8e3cff */
[----:B------:R-:W-:-:S04]  /*42c0*/  SHF.L.U32 R3, R2, 0x1f, RZ ;  /* 0x0000001f02037819 */ /* 0x000fc800000006ff */
[----:B------:R-:W1:Y:S02]  /*42d0*/  SYNCS.PHASECHK.TRANS64.TRYWAIT P0, [UR5], R3 ;  /* 0x00000003ff0075a7 */ /* 0x000e640008001105 */
[----:B-1----:R-:W-:Y:S05]  /*42e0*/  @!P0 BRA `(.L_x_83) ;  /* 0x0000004c009c8947 */ /* 0x002fea0003800000 */
.L_x_180:
        /* <DEDUP_REMOVED lines=9> */
.L_x_182:
[----:B------:R-:W-:-:S04]  /*4380*/  UIADD3 UR4, UPT, UPT, UR4, 0x1, URZ ;  /* 0x0000000104047890 */ /* 0x000fc8000fffe0ff */
[----:B------:R-:W-:-:S04]  /*4390*/  UISETP.NE.AND UP0, UPT, UR4, 0x4, UPT ;  /* 0x000000040400788c */ /* 0x000fc8000bf05270 */
[----:B------:R-:W-:Y:S02]  /*43a0*/  USEL UR5, URZ, 0x1, UP0 ;  /* 0x00000001ff057887 */ /* 0x000fe40008000000 */
[----:B------:R-:W-:-:S04]  /*43b0*/  USEL UR4, UR4, URZ, UP0 ;  /* 0x000000ff04047287 */ /* 0x000fc80008000000 */
[----:B------:R-:W-:Y:S01]  /*43c0*/  ULEA UR4, UR4, UR18, 0x3 ;  /* 0x0000001204047291 */ /* 0x000fe2000f8e18ff */
[----:B------:R-:W-:-:S04]  /*43d0*/  LOP3.LUT R2, R2, UR5, RZ, 0x3c, !PT ;  /* 0x0000000502027c12 */ /* 0x000fc8000f8e3cff */
[----:B------:R-:W-:-:S04]  /*43e0*/  SHF.L.U32 R2, R2, 0x1f, RZ ;  /* 0x0000001f02027819 */ /* 0x000fc800000006ff */
[----:B------:R-:W2:Y:S02]  /*43f0*/  SYNCS.PHASECHK.TRANS64.TRYWAIT P0, [UR4], R2 ;  /* 0x00000002ff0075a7 */ /* 0x000ea40008001104 */
[----:B--2---:R-:W-:Y:S05]  /*4400*/  @!P0 BRA `(.L_x_85) ;  /* 0x0000004c00848947 */ /* 0x004fea0003800000 */
.L_x_184:
[----:B------:R-:W-:Y:S01]  /*4410*/  NOP ;  /* 0x0000000000007918 */ /* 0x000fe20000000000 */
[----:B-1----:R-:W1:Y:S01]  /*4420*/  LDS R0, [UR8+0x14] ;  /* 0x00001408ff007984 */ /* 0x002e620008000800 */
[----:B------:R-:W-:Y:S01]  /*4430*/  ULOP3.LUT UR4, UR30, 0xffff, URZ, 0xc0, !UPT ;  /* 0x0000ffff1e047892 */ /* 0x000fe2000f8ec0ff */
[----:B------:R-:W-:Y:S01]  /*4440*/  UMOV UR5, 0xffff ;  /* 0x0000ffff00057882 */ /* 0x000fe20000000000 */
[----:B------:R-:W-:Y:S02]  /*4450*/  UMOV UR6, 0x1 ;  /* 0x0000000100067882 */ /* 0x000fe40000000000 */
[----:B------:R-:W-:-:S04]  /*4460*/  USHF.R.U32.HI UR4, URZ, 0x5, UR4 ;  /* 0x00000005ff047899 */ /* 0x000fc80008011604 */
[----:B------:R-:W-:Y:S02]  /*4470*/  USHF.L.U32 UR5, UR5, UR4, URZ ;  /* 0x0000000405057299 */ /* 0x000fe400080006ff */
[----:B------:R-:W-:-:S04]  /*4480*/  USHF.L.U32 UR4, UR6, UR4, URZ ;  /* 0x0000000406047299 */ /* 0x000fc800080006ff */
[----:B-1----:R-:W-:-:S04]  /*4490*/  LOP3.LUT R0, R0, UR5, RZ, 0xc0, !PT ;  /* 0x0000000500007c12 */ /* 0x002fc8000f8ec0ff */
[----:B------:R-:W-:-:S13]  /*44a0*/  ISETP.NE.AND P0, PT, R0, UR5, PT ;  /* 0x0000000500007c0c */ /* 0x000fda000bf05270 */
[----:B------:R-:W-:Y:S05]  /*44b0*/  @P0 BRA `(.L_x_86) ;  /* 0x0000000000580947 */ /* 0x000fea0003800000 */
[----:B------:R-:W1:Y:S02]  /*44c0*/  LDS R0, [UR8+0x18] ;  /* 0x00001808ff007984 */ /* 0x000e640008000800 */
[----:B-1----:R-:W-:-:S04]  /*44d0*/  LOP3.LUT R0, R0, UR4, RZ, 0xc0, !PT ;  /* 0x0000000400007c12 */ /* 0x002fc8000f8ec0ff */
[----:B------:R-:W-:-:S13]  /*44e0*/  ISETP.NE.AND P0, PT, R0, UR4, PT ;  /* 0x0000000400007c0c */ /* 0x000fda000bf05270 */
[----:B------:R-:W-:Y:S05]  /*44f0*/  @P0 BRA `(.L_x_87) ;  /* 0x00000000003c0947 */ /* 0x000fea0003800000 */
[----:B------:R-:W1:Y:S01]  /*4500*/  S2R R2, SR_LANEID ;  /* 0x0000000000027919 */ /* 0x000e620000000000 */
[----:B------:R-:W-:-:S06]  /*4510*/  ULOP3.LUT UR5, URZ, UR5, URZ, 0x33, !UPT ;  /* 0x00000005ff057292 */ /* 0x000fcc000f8e33ff */
[----:B------:R-:W-:-:S04]  /*4520*/  IMAD.U32 R0, RZ, RZ, UR5 ;  /* 0x00000005ff007e24 */ /* 0x000fc8000f8e00ff */
[----:B------:R2:W4:Y:S02]  /*4530*/  REDUX UR7, R0 ;  /* 0x00000000000773c4 */ /* 0x0005240000000000 */
[----:B------:R1:W-:Y:S01]  /*4540*/  UTCATOMSWS.AND URZ, UR5 ;  /* 0x0000000500ff79e3 */ /* 0x0003e20008000000 */
[----:B--2---:R-:W-:Y:S01]  /*4550*/  LOP3.LUT R0, RZ, UR4, RZ, 0x33, !PT ;  /* 0x00000004ff007c12 */ /* 0x004fe2000f8e33ff */
[----:B------:R-:W-:Y:S02]  /*4560*/  VOTEU.ANY UR4, UPT, PT ;  /* 0x0000000000047886 */ /* 0x000fe400038e0100 */
[----:B------:R-:W-:Y:S02]  /*4570*/  UFLO.U32 UR4, UR4 ;  /* 0x00000004000472bd */ /* 0x000fe400080e0000 */
[----:B------:R-:W2:Y:S04]  /*4580*/  REDUX UR6, R0 ;  /* 0x00000000000673c4 */ /* 0x000ea80000000000 */
[----:B-1----:R-:W-:-:S02]  /*4590*/  ISETP.EQ.U32.AND P0, PT, R2, UR4, PT ;  /* 0x0000000402007c0c */ /* 0x002fc4000bf02070 */
[----:B----4-:R-:W-:-:S11]  /*45a0*/  MOV R2, UR7 ;  /* 0x0000000700027c02 */ /* 0x010fd60008000f00 */
[----:B------:R1:W-:Y:S01]  /*45b0*/  @P0 ATOMS.AND RZ, [UR8+0x14], R2 ;  /* 0x00001402ffff098c */ /* 0x0003e2000a800008 */
[----:B--2---:R-:W-:-:S05]  /*45c0*/  IMAD.U32 R0, RZ, RZ, UR6 ;  /* 0x00000006ff007e24 */ /* 0x004fca000f8e00ff */
[----:B------:R1:W-:Y:S01]  /*45d0*/  @P0 ATOMS.AND RZ, [UR8+0x18], R0 ;  /* 0x00001800ffff098c */ /* 0x0003e2000a800008 */
[----:B------:R-:W-:Y:S05]  /*45e0*/  BRA `(.L_x_88) ;  /* 0x0000000000147947 */ /* 0x000fea0003800000 */
.L_x_87:
[----:B------:R-:W-:Y:S02]  /*45f0*/  MOV R2, 0x4610 ;  /* 0x0000461000027802 */ /* 0x000fe40000000f00 */
[----:B---3-5:R-:W-:Y:S05]  /*4600*/  CALL.REL.NOINC `($__internal_0_$__cuda_sm10x_tcgen05_guardrail_trap_col_being_dealloced_not_returned_by_alloc) ;  /* 0x0000004c00b47944 */ /* 0x028fea0003c00000 */
[----:B------:R-:W-:Y:S05]  /*4610*/  BRA `(.L_x_88) ;  /* 0x0000000000087947 */ /* 0x000fea0003800000 */
.L_x_86:
[----:B------:R-:W-:Y:S02]  /*4620*/  MOV R2, 0x4640 ;  /* 0x0000464000027802 */ /* 0x000fe40000000f00 */
[----:B---3-5:R-:W-:Y:S05]  /*4630*/  CALL.REL.NOINC `($__internal_2_$__cuda_sm10x_tcgen05_guardrail_trap_unallocated_columns_being_dealloced) ;  /* 0x0000004c00c07944 */ /* 0x028fea0003c00000 */
.L_x_88:
[----:B------:R-:W-:Y:S01]  /*4640*/  NOP ;  /* 0x0000000000007918 */ /* 0x000fe20000000000 */
[----:B------:R-:W-:Y:S05]  /*4650*/  EXIT ;  /* 0x000000000000794d */ /* 0x000fea0003800000 */
.L_x_70:
[----:B------:R-:W-:-:S09]  /*4660*/  UISETP.NE.OR UP0, UPT, UR20, 0x3, !UP3 ;  /* 0x000000031400788c */ /* 0x000fd2000df05670 */
[----:B------:R-:W-:Y:S05]  /*4670*/  BRA.U UP0, `(.L_x_89) ;  /* 0x0000000d00f47547 */ /* 0x000fea000b800000 */
[----:B------:R-:W1:Y:S01]  /*4680*/  LDCU.64 UR4, c[0x0][0x888] ;  /* 0x00011100ff0477ac */ /* 0x000e620008000a00 */
[----:B------:R-:W2:Y:S01]  /*4690*/  LDC.64 R12, c[0x0][0x348] ;  /* 0x0000d200ff0c7b82 */ /* 0x000ea20000000a00 */
[----:B------:R-:W-:Y:S02]  /*46a0*/  HFMA2 R9, -RZ, RZ, 0, 0 ;  /* 0x00000000ff097431 */ /* 0x000fe400000001ff */
[----:B------:R-:W-:Y:S01]  /*46b0*/  IMAD.MOV.U32 R11, RZ, RZ, 0x1 ;  /* 0x00000001ff0b7424 */ /* 0x000fe200078e00ff */
[----:B------:R-:W3:Y:S01]  /*46c0*/  LDCU UR43, c[0x0][0x370] ;  /* 0x00006e00ff2b77ac */ /* 0x000ee20008000800 */
[----:B------:R-:W-:Y:S01]  /*46d0*/  IMAD.MOV.U32 R10, RZ, RZ, RZ ;  /* 0x000000ffff0a7224 */ /* 0x000fe200078e00ff */
[----:B------:R-:W-:Y:S01]  /*46e0*/  MOV R8, 0x3800 ;  /* 0x0000380000087802 */ /* 0x000fe20000000f00 */
[----:B------:R-:W3:Y:S01]  /*46f0*/  LDCU.128 UR52, c[0x0][0xb10] ;  /* 0x00016200ff3477ac */ /* 0x000ee20008000c00 */
[----:B------:R-:W4:Y:S01]  /*4700*/  LDCU UR37, c[0x0][0x374] ;  /* 0x00006e80ff2577ac */ /* 0x000f220008000800 */
[----:B------:R-:W4:Y:S01]  /*4710*/  LDCU.64 UR40, c[0x0][0x890] ;  /* 0x00011200ff2877ac */ /* 0x000f220008000a00 */
[----:B-1----:R-:W-:Y:S01]  /*4720*/  UISETP.NE.U32.AND UP0, UPT, UR4, URZ, UPT ;  /* 0x000000ff0400728c */ /* 0x002fe2000bf05070 */
[----:B------:R-:W1:Y:S01]  /*4730*/  LDCU UR15, c[0x0][0xb0c] ;  /* 0x00016180ff0f77ac */ /* 0x000e620008000800 */
[----:B------:R-:W2:Y:S01]  /*4740*/  LDCU UR50, c[0x0][0xb20] ;  /* 0x00016400ff3277ac */ /* 0x000ea20008000800 */
[----:B------:R-:W2:Y:S01]  /*4750*/  LDCU UR4, c[0x0][0xb30] ;  /* 0x00016600ff0477ac */ /* 0x000ea20008000800 */
[----:B---3--:R-:W-:-:S02]  /*4760*/  UIMAD.WIDE.U32 UR8, UR43, UR52, URZ ;  /* 0x000000342b0872a5 */ /* 0x008fc4000f8e00ff */
[----:B----4-:R-:W-:Y:S02]  /*4770*/  UIMAD.WIDE.U32 UR10, UR37, UR55, URZ ;  /* 0x00000037250a72a5 */ /* 0x010fe4000f8e00ff */
[----:B------:R-:W-:Y:S02]  /*4780*/  UISETP.NE.U32.AND UP6, UPT, UR40, URZ, UPT ;  /* 0x000000ff2800728c */ /* 0x000fe4000bfc5070 */
[----:B------:R-:W-:Y:S01]  /*4790*/  UISETP.NE.AND.EX UP5, UPT, UR5, URZ, UPT, UP0 ;  /* 0x000000ff0500728c */ /* 0x000fe2000bfa5300 */
[----:B------:R-:W-:Y:S01]  /*47a0*/  UMOV UR6, 0x400 ;  /* 0x0000040000067882 */ /* 0x000fe20000000000 */
[----:B------:R-:W-:Y:S01]  /*47b0*/  UISETP.NE.AND UP0, UPT, UR42, 0x1, UPT ;  /* 0x000000012a00788c */ /* 0x000fe2000bf05270 */
[----:B------:R-:W-:Y:S01]  /*47c0*/  UMOV UR8, UR9 ;  /* 0x0000000900087c82 */ /* 0x000fe20008000000 */
[----:B------:R-:W-:Y:S01]  /*47d0*/  UMOV UR45, UR11 ;  /* 0x0000000b002d7c82 */ /* 0x000fe20008000000 */
[----:B------:R-:W-:Y:S02]  /*47e0*/  USEL UR49, URZ, 0x1, UP4 ;  /* 0x00000001ff317887 */ /* 0x000fe4000a000000 */
[----:B-1----:R-:W-:Y:S01]  /*47f0*/  UISETP.NE.AND UP0, UPT, UR15, 0x1, UPT ;  /* 0x000000010f00788c */ /* 0x002fe2000bf05270 */
[----:B------:R-:W-:Y:S01]  /*4800*/  UMOV UR21, URZ ;  /* 0x000000ff00157c82 */ /* 0x000fe20008000000 */
[----:B------:R-:W-:-:S02]  /*4810*/  UPLOP3.LUT UP1, UPT, UPT, UPT, UPT, 0x40, 0x4 ;  /* 0x000000000004789c */ /* 0x000fc40003f2e870 */
[----:B------:R-:W-:Y:S01]  /*4820*/  UISETP.GE.AND UP3, UPT, UR42, 0x1, UPT ;  /* 0x000000012a00788c */ /* 0x000fe2000bf66270 */
[----:B------:R-:W1:Y:S01]  /*4830*/  LDCU.64 UR22, c[0x0][0xb28] ;  /* 0x00016500ff1677ac */ /* 0x000e620008000a00 */
[----:B------:R-:W-:Y:S02]  /*4840*/  ULEA UR6, UR44, UR6, 0x18 ;  /* 0x000000062c067291 */ /* 0x000fe4000f8ec0ff */
[----:B------:R-:W-:Y:S02]  /*4850*/  UISETP.NE.AND.EX UP6, UPT, UR41, URZ, UPT, UP6 ;  /* 0x000000ff2900728c */ /* 0x000fe4000bfc5360 */
[----:B------:R-:W-:Y:S02]  /*4860*/  USHF.R.U32.HI UR46, URZ, UR53, UR8 ;  /* 0x00000035ff2e7299 */ /* 0x000fe40008011608 */
[----:B--2---:R-:W-:Y:S02]  /*4870*/  USHF.R.U32.HI UR45, URZ, UR50, UR45 ;  /* 0x00000032ff2d7299 */ /* 0x004fe4000801162d */
[----:B------:R-:W-:-:S02]  /*4880*/  UISETP.NE.AND UP0, UPT, UR54, 0x1, UPT ;  /* 0x000000013600788c */ /* 0x000fc4000bf05270 */
[----:B------:R-:W-:-:S11]  /*4890*/  UISETP.NE.AND UP4, UPT, UR4, 0x1, UPT ;  /* 0x000000010400788c */ /* 0x000fd6000bf85270 */
.L_x_97:
[C---:B------:R-:W-:Y:S02]  /*48a0*/  LEA R3, R10.reuse, UR6, 0x3 ;  /* 0x000000060a037c11 */ /* 0x040fe4000f8e18ff */
[----:B------:R-:W-:Y:S02]  /*48b0*/  SHF.L.U32 R0, R9, 0x1f, RZ ;  /* 0x0000001f09007819 */ /* 0x000fe400000006ff */
[----:B------:R-:W-:Y:S02]  /*48c0*/  LEA R4, R10, UR6, 0x4 ;  /* 0x000000060a047c11 */ /* 0x000fe4000f8e20ff */
[----:B--2---:R-:W2:Y:S02]  /*48d0*/  SYNCS.PHASECHK.TRANS64.TRYWAIT P0, [R3+URZ+0x150], R0 ;  /* 0x00015000030075a7 */ /* 0x004ea400080011ff */
[----:B--2---:R-:W-:Y:S05]  /*48e0*/  @!P0 BRA `(.L_x_90) ;  /* 0x0000004800648947 */ /* 0x004fea0003800000 */
.L_x_185:
[----:B------:R-:W3:Y:S01]  /*48f0*/  LDS.128 R4, [R4+0x1e0] ;  /* 0x0001e00004047984 */ /* 0x000ee20000000c00 */
[----:B------:R-:W-:Y:S01]  /*4900*/  UISETP.GE.AND UP0, UPT, UR42, 0x1, UPT ;  /* 0x000000012a00788c */ /* 0x000fe2000bf06270 */
[----:B------:R-:W-:Y:S01]  /*4910*/  @!PT LDS RZ, [RZ] ;  /* 0x00000000fffff984 */ /* 0x000fe20000000800 */
[----:B------:R-:W-:Y:S01]  /*4920*/  @!PT LDS RZ, [RZ] ;  /* 0x00000000fffff984 */ /* 0x000fe20000000800 */
[----:B------:R-:W-:Y:S01]  /*4930*/  @!PT LDS RZ, [RZ] ;  /* 0x00000000fffff984 */ /* 0x000fe20000000800 */
[----:B------:R-:W-:Y:S01]  /*4940*/  @!PT LDS RZ, [RZ] ;  /* 0x00000000fffff984 */ /* 0x000fe20000000800 */
[----:B------:R4:W-:Y:S06]  /*4950*/  MEMBAR.ALL.CTA ;  /* 0x0000000000007992 */ /* 0x0009ec0000008000 */
[----:B----4-:R-:W4:Y:S01]  /*4960*/  FENCE.VIEW.ASYNC.S ;  /* 0x00000000000073c6 */ /* 0x010f220000000000 */
[----:B---3--:R-:W-:Y:S11]  /*4970*/  LOP3.LUT P0, RZ, R6, 0x1, RZ, 0xc0, !PT ;  /* 0x0000000106ff7812 */ /* 0x008ff6000780c0ff */
[----:B------:R-:W-:Y:S02]  /*4980*/  @!UPT UIADD3 URZ, UPT, UPT, URZ, URZ, URZ ;  /* 0x000000fffffff290 */ /* 0x000fe4000fffe0ff */
[----:B----4-:R-:W-:Y:S01]  /*4990*/  VOTEU.ANY UP3, P0 ;  /* 0x0000000000ff7886 */ /* 0x010fe20000060100 */
[----:B------:R-:W-:Y:S11]  /*49a0*/  PLOP3.LUT P0, PT, PT, PT, UP3, 0x80, 0x8 ;  /* 0x000000000008781c */ /* 0x000ff60003f0f038 */
[----:B------:R-:W-:Y:S02]  /*49b0*/  @!UPT UIADD3 URZ, UPT, UPT, URZ, URZ, URZ ;  /* 0x000000fffffff290 */ /* 0x000fe4000fffe0ff */
[----:B--2---:R-:W-:Y:S02]  /*49c0*/  @P0 SHF.R.U32.HI R0, RZ, 0x10, R5 ;  /* 0x00000010ff000819 */ /* 0x004fe40000011605 */
[----:B------:R-:W-:Y:S02]  /*49d0*/  @P0 MOV R2, R4 ;  /* 0x0000000400020202 */ /* 0x000fe40000000f00 */
[----:B------:R-:W-:Y:S01]  /*49e0*/  @P0 R2UR UR4, R0 ;  /* 0x00000000000402ca */ /* 0x000fe200000e0000 */
[----:B------:R-:W-:Y:S01]  /*49f0*/  VIADD R0, R3, 0x160 ;  /* 0x0000016003007836 */ /* 0x000fe20000000000 */
[----:B------:R-:W-:Y:S02]  /*4a00*/  @P0 LOP3.LUT R4, R5, 0xffff, RZ, 0xc0, !PT ;  /* 0x0000ffff05040812 */ /* 0x000fe400078ec0ff */
[----:B------:R-:W-:Y:S02]  /*4a10*/  @P0 R2UR UR7, R2 ;  /* 0x00000000020702ca */ /* 0x000fe400000e0000 */
[----:B------:R-:W-:Y:S02]  /*4a20*/  PRMT R0, RZ, 0x654, R0 ;  /* 0x00000654ff007816 */ /* 0x000fe40000000000 */
[----:B------:R-:W-:Y:S02]  /*4a30*/  @P0 R2UR UR5, R4 ;  /* 0x00000000040502ca */ /* 0x000fe400000e0000 */
[----:B------:R2:W-:Y:S03]  /*4a40*/  SYNCS.ARRIVE.TRANS64.RED.A1T0 RZ, [R0+URZ], RZ ;  /* 0x000000ff00ff79a7 */ /* 0x0005e600081004ff */
[----:B------:R-:W-:Y:S04]  /*4a50*/  @UP3 UMOV UR29, UR4 ;  /* 0x00000004001d3c82 */ /* 0x000fe80008000000 */
[----:B------:R-:W-:Y:S04]  /*4a60*/  @UP3 UMOV UR14, UR7 ;  /* 0x00000007000e3c82 */ /* 0x000fe80008000000 */
[----:B------:R-:W-:Y:S01]  /*4a70*/  @UP3 UMOV UR13, UR5 ;  /* 0x00000005000d3c82 */ /* 0x000fe20008000000 */
[----:B------:R-:W-:Y:S05]  /*4a80*/  BRA.U !UP0, `(.L_x_91) ;  /* 0x0000000108c07547 */ /* 0x000fea000b800000 */
[----:B------:R-:W-:Y:S02]  /*4a90*/  UIMAD.WIDE.U32 UR10, UR13, UR55, URZ ;  /* 0x000000370d0a72a5 */ /* 0x000fe4000f8e00ff */
[----:B------:R-:W-:Y:S02]  /*4aa0*/  UP2UR UR12, UPR, URZ, 0x4 ;  /* 0x00000004ff0c7883 */ /* 0x000fe40008000000 */
[----:B------:R-:W-:Y:S02]  /*4ab0*/  UISETP.NE.AND UP2, UPT, UR54, 0x1, UPT ;  /* 0x000000013600788c */ /* 0x000fe4000bf45270 */
[----:B------:R-:W-:Y:S02]  /*4ac0*/  UIMAD.WIDE.U32 UR16, UR14, UR52, URZ ;  /* 0x000000340e1072a5 */ /* 0x000fe4000f8e00ff */
[----:B------:R-:W-:Y:S02]  /*4ad0*/  USEL UR4, UR37, UR45, !UP2 ;  /* 0x0000002d25047287 */ /* 0x000fe4000d000000 */
[----:B------:R-:W-:Y:S02]  /*4ae0*/  UISETP.NE.AND UP0, UPT, UR15, 0x1, UPT ;  /* 0x000000010f00788c */ /* 0x000fe4000bf05270 */
[----:B------:R-:W-:Y:S02]  /*4af0*/  UP2UR UR20, UPR, URZ, 0x2 ;  /* 0x00000002ff147883 */ /* 0x000fe40008000000 */
[----:B------:R-:W-:Y:S02]  /*4b00*/  UISETP.NE.AND UP1, UPT, UR42, 0x1, UPT ;  /* 0x000000012a00788c */ /* 0x000fe4000bf25270 */
[----:B-1----:R-:W-:Y:S02]  /*4b10*/  UIMAD.WIDE.U32 UR18, UR4, UR22, URZ ;  /* 0x00000016041272a5 */ /* 0x002fe4000f8e00ff */
[----:B------:R-:W-:Y:S01]  /*4b20*/  USEL UR8, UR43, UR46, !UP0 ;  /* 0x0000002e2b087287 */ /* 0x000fe2000c000000 */
[----:B------:R-:W-:Y:S02]  /*4b30*/  UMOV UR5, UR11 ;  /* 0x0000000b00057c82 */ /* 0x000fe40008000000 */
[----:B------:R-:W-:Y:S02]  /*4b40*/  USHF.R.U32.HI UR7, URZ, UR50, UR5 ;  /* 0x00000032ff077299 */ /* 0x000fe40008011605 */
[----:B------:R-:W-:Y:S02]  /*4b50*/  UIMAD.WIDE.U32 UR24, UR8, UR22, URZ ;  /* 0x00000016081872a5 */ /* 0x000fe4000f8e00ff */
[----:B------:R-:W-:Y:S02]  /*4b60*/  USEL UR7, UR13, UR7, !UP2 ;  /* 0x000000070d077287 */ /* 0x000fe4000d000000 */
[----:B------:R-:W-:Y:S02]  /*4b70*/  UISETP.NE.AND UP2, UPT, UR12, URZ, UPT ;  /* 0x000000ff0c00728c */ /* 0x000fe4000bf45270 */
[----:B------:R-:W-:Y:S01]  /*4b80*/  UIMAD.WIDE.U32 UR10, UR7, UR22, URZ ;  /* 0x00000016070a72a5 */ /* 0x000fe2000f8e00ff */
[----:B------:R-:W-:Y:S02]  /*4b90*/  UMOV UR5, UR17 ;  /* 0x0000001100057c82 */ /* 0x000fe40008000000 */
[----:B------:R-:W-:Y:S03]  /*4ba0*/  USHF.R.U32.HI UR9, URZ, UR53, UR5 ;  /* 0x00000035ff097299 */ /* 0x000fe60008011605 */
[----:B------:R-:W-:Y:S02]  /*4bb0*/  UMOV UR5, UR19 ;  /* 0x0000001300057c82 */ /* 0x000fe40008000000 */
[----:B------:R-:W-:Y:S03]  /*4bc0*/  @UP1 USHF.R.U32.HI UR4, URZ, UR23, UR5 ;  /* 0x00000017ff041299 */ /* 0x000fe60008011605 */
[----:B------:R-:W-:Y:S01]  /*4bd0*/  UMOV UR5, UR25 ;  /* 0x0000001900057c82 */ /* 0x000fe20008000000 */
[----:B------:R-:W-:Y:S02]  /*4be0*/  UIMAD UR4, UR42, UR4, URZ ;  /* 0x000000042a0472a4 */ /* 0x000fe4000f8e02ff */
[----:B------:R-:W-:Y:S02]  /*4bf0*/  @UP1 USHF.R.U32.HI UR8, URZ, UR23, UR5 ;  /* 0x00000017ff081299 */ /* 0x000fe40008011605 */
[----:B------:R-:W-:Y:S02]  /*4c00*/  USEL UR5, UR14, UR9, !UP0 ;  /* 0x000000090e057287 */ /* 0x000fe4000c000000 */
[----:B------:R-:W-:Y:S02]  /*4c10*/  UIMAD UR9, UR42, UR8, URZ ;  /* 0x000000082a0972a4 */ /* 0x000fe4000f8e02ff */
[----:B------:R-:W-:Y:S03]  /*4c20*/  UISETP.GE.AND UP0, UPT, UR7, UR4, UPT ;  /* 0x000000040700728c */ /* 0x000fe6000bf06270 */
[----:B------:R-:W-:Y:S01]  /*4c30*/  UMOV UR4, UR11 ;  /* 0x0000000b00047c82 */ /* 0x000fe20008000000 */
[----:B------:R-:W-:Y:S02]  /*4c40*/  UISETP.GE.OR UP0, UPT, UR5, UR9, UP0 ;  /* 0x000000090500728c */ /* 0x000fe40008706670 */
[----:B------:R-:W-:Y:S02]  /*4c50*/  USHF.R.U32.HI UR4, URZ, UR23, UR4 ;  /* 0x00000017ff047299 */ /* 0x000fe40008011604 */
[----:B------:R-:W-:Y:S02]  /*4c60*/  UIMAD.WIDE.U32 UR10, UR5, UR22, URZ ;  /* 0x00000016050a72a5 */ /* 0x000fe4000f8e00ff */
[----:B------:R-:W-:Y:S04]  /*4c70*/  USEL UR12, UR7, UR4, !UP1 ;  /* 0x00000004070c7287 */ /* 0x000fe8000c800000 */
[----:B------:R-:W-:Y:S01]  /*4c80*/  UIADD3 UR9, UPT, UPT, -UR12, URZ, URZ ;  /* 0x000000ff0c097290 */ /* 0x000fe2000fffe1ff */
[----:B------:R-:W-:Y:S02]  /*4c90*/  @!UP0 UMOV UR4, UR11 ;  /* 0x0000000b00048c82 */ /* 0x000fe40008000000 */
[----:B------:R-:W-:Y:S02]  /*4ca0*/  @!UP0 USHF.R.U32.HI UR4, URZ, UR23, UR4 ;  /* 0x00000017ff048299 */ /* 0x000fe40008011604 */
[----:B------:R-:W-:Y:S02]  /*4cb0*/  UIMAD UR9, UR42, UR9, UR7 ;  /* 0x000000092a0972a4 */ /* 0x000fe4000f8e0207 */
[----:B------:R-:W-:Y:S02]  /*4cc0*/  @!UP0 USEL UR4, UR5, UR4, !UP1 ;  /* 0x0000000405048287 */ /* 0x000fe4000c800000 */
[----:B------:R-:W-:Y:S02]  /*4cd0*/  UISETP.NE.AND UP1, UPT, UR20, URZ, UPT ;  /* 0x000000ff1400728c */ /* 0x000fe4000bf25270 */
[----:B------:R-:W-:Y:S02]  /*4ce0*/  @!UP0 UIMAD UR8, UR8, UR9, UR4 ;  /* 0x00000009080882a4 */ /* 0x000fe4000f8e0204 */
[----:B------:R-:W-:Y:S02]  /*4cf0*/  @!UP0 UIADD3 UR10, UPT, UPT, UR12, -UR4, URZ ;  /* 0x800000040c0a8290 */ /* 0x000fe4000fffe0ff */
[----:B------:R-:W-:Y:S02]  /*4d00*/  UIADD3 UR9, UPT, UPT, -UR7, URZ, URZ ;  /* 0x000000ff07097290 */ /* 0x000fe4000fffe1ff */
[----:B------:R-:W-:Y:S02]  /*4d10*/  UIADD3 UR4, UPT, UPT, -UR5, URZ, URZ ;  /* 0x000000ff05047290 */ /* 0x000fe4000fffe1ff */
[----:B------:R-:W-:Y:S03]  /*4d20*/  @!UP0 UIMAD UR7, UR10, UR42, UR5 ;  /* 0x0000002a0a0782a4 */ /* 0x000fe6000f8e0205 */
[----:B------:R-:W-:Y:S01]  /*4d30*/  @!UP0 UMOV UR5, UR8 ;  /* 0x0000000800058c82 */ /* 0x000fe20008000000 */
[----:B------:R-:W-:Y:S02]  /*4d40*/  UIMAD UR8, UR15, UR4, UR14 ;  /* 0x000000040f0872a4 */ /* 0x000fe4000f8e020e */
[----:B------:R-:W-:Y:S02]  /*4d50*/  UIMAD UR4, UR54, UR9, UR13 ;  /* 0x00000009360472a4 */ /* 0x000fe4000f8e020d */
[----:B------:R-:W-:Y:S02]  /*4d60*/  UIMAD UR14, UR5, UR15, UR8 ;  /* 0x0000000f050e72a4 */ /* 0x000fe4000f8e0208 */
[----:B------:R-:W-:Y:S11]  /*4d70*/  UIMAD UR13, UR7, UR54, UR4 ;  /* 0x00000036070d72a4 */ /* 0x000ff6000f8e0204 */
[----:B------:R-:W-:Y:S01]  /*4d80*/  @!UPT UIADD3 URZ, UPT, UPT, URZ, URZ, URZ ;  /* 0x000000fffffff290 */ /* 0x000fe2000fffe0ff */
.L_x_91:
[----:B------:R-:W3:Y:S01]  /*4d90*/  @!UP4 LDCU.128 UR16, c[0x0][0xb10] ;  /* 0x00016200ff10c7ac */ /* 0x000ee20008000c00 */
[----:B------:R-:W-:Y:S04]  /*4da0*/  ISETP.NE.U32.AND P0, PT, RZ, UR40, PT ;  /* 0x00000028ff007c0c */ /* 0x000fe8000bf05070 */
[----:B------:R-:W-:Y:S01]  /*4db0*/  ISETP.NE.AND.EX P0, PT, RZ, UR41, PT, P0 ;  /* 0x00000029ff007c0c */ /* 0x000fe2000bf05300 */
[----:B------:R-:W4:Y:S01]  /*4dc0*/  @!UP4 LDCU UR5, c[0x0][0xb0c] ;  /* 0x00016180ff05c7ac */ /* 0x000f220008000800 */
[----:B---3--:R-:W-:Y:S02]  /*4dd0*/  UIMAD.WIDE.U32 UR8, UR14, UR16, URZ ;  /* 0x000000100e0872a5 */ /* 0x008fe4000f8e00ff */
[----:B------:R-:W-:Y:S05]  /*4de0*/  UIMAD.WIDE.U32 UR10, UR13, UR19, URZ ;  /* 0x000000130d0a72a5 */ /* 0x000fea000f8e00ff */
[----:B------:R-:W-:Y:S01]  /*4df0*/  @!UP4 UMOV UR4, UR9 ;  /* 0x000000090004cc82 */ /* 0x000fe20008000000 */
[----:B----4-:R-:W-:Y:S02]  /*4e00*/  @!UP4 UISETP.NE.AND UP0, UPT, UR5, 0x1, UPT ;  /* 0x000000010500c88c */ /* 0x010fe4000bf05270 */
[----:B------:R-:W-:Y:S01]  /*4e10*/  @!UP4 USHF.R.U32.HI UR4, URZ, UR17, UR4 ;  /* 0x00000011ff04c299 */ /* 0x000fe20008011604 */
[----:B------:R-:W-:Y:S03]  /*4e20*/  @!UP4 UMOV UR7, UR11 ;  /* 0x0000000b0007cc82 */ /* 0x000fe60008000000 */
[----:B------:R-:W-:Y:S02]  /*4e30*/  @!UP4 USEL UR8, UR14, UR4, !UP0 ;  /* 0x000000040e08c287 */ /* 0x000fe4000c000000 */
[----:B------:R-:W-:Y:S05]  /*4e40*/  @!UP4 UISETP.NE.AND UP0, UPT, UR18, 0x1, UPT ;  /* 0x000000011200c88c */ /* 0x000fea000bf05270 */
[----:B------:R-:W3:Y:S02]  /*4e50*/  @!UP4 LDCU UR4, c[0x0][0xb20] ;  /* 0x00016400ff04c7ac */ /* 0x000ee40008000800 */
[----:B---3--:R-:W-:Y:S04]  /*4e60*/  @!UP4 USHF.R.U32.HI UR7, URZ, UR4, UR7 ;  /* 0x00000004ff07c299 */ /* 0x008fe80008011607 */
[----:B------:R-:W-:Y:S04]  /*4e70*/  @!UP4 USEL UR7, UR13, UR7, !UP0 ;  /* 0x000000070d07c287 */ /* 0x000fe8000c000000 */
[----:B------:R-:W-:Y:S02]  /*4e80*/  @!UP4 UIADD3 UR4, UPT, UPT, -UR8, UR7, URZ ;  /* 0x000000070804c290 */ /* 0x000fe4000fffe1ff */
[----:B------:R-:W-:Y:S02]  /*4e90*/  @!UP4 UIADD3 UR7, UPT, UPT, UR8, -UR7, URZ ;  /* 0x800000070807c290 */ /* 0x000fe4000fffe0ff */
[----:B------:R-:W-:Y:S02]  /*4ea0*/  @!UP4 UIMAD UR14, UR4, UR5, UR14 ;  /* 0x00000005040ec2a4 */ /* 0x000fe4000f8e020e */
[----:B------:R-:W-:Y:S01]  /*4eb0*/  @!UP4 UIMAD UR13, UR7, UR18, UR13 ;  /* 0x00000012070dc2a4 */ /* 0x000fe2000f8e020d */
[----:B------:R-:W-:Y:S11]  /*4ec0*/  BRA.U UP1, `(.L_x_92) ;  /* 0x0000000101107547 */ /* 0x000ff6000b800000 */
[----:B------:R-:W-:Y:S04]  /*4ed0*/  MOV R2, UR49 ;  /* 0x0000003100027c02 */ /* 0x000fe80008000f00 */
[----:B------:R-:W-:Y:S04]  /*4ee0*/  SHF.L.U32 R2, R2, 0x1f, RZ ;  /* 0x0000001f02027819 */ /* 0x000fe800000006ff */
[----:B------:R-:W3:Y:S02]  /*4ef0*/  SYNCS.PHASECHK.TRANS64.TRYWAIT P1, [UR6+0x148], R2 ;  /* 0x00014802ff0075a7 */ /* 0x000ee40008021106 */
[----:B---3--:R-:W-:Y:S05]  /*4f00*/  @!P1 BRA `(.L_x_93) ;  /* 0x0000004000f09947 */ /* 0x008fea0003800000 */
.L_x_92:
[----:B------:R-:W-:Y:S05]  /*4f10*/  BRA.U !UP6, `(.L_x_94) ;  /* 0x000000010e387547 */ /* 0x000fea000b800000 */
[----:B------:R-:W-:Y:S01]  /*4f20*/  UPLOP3.LUT UP2, UPT, UPT, UPT, UP5, 0x80, 0x8 ;  /* 0x000000000008789c */ /* 0x000fe20003f4f050 */
[----:B--2---:R-:W-:Y:S01]  /*4f30*/  HFMA2 R0, -RZ, RZ, 0, 5.9604644775390625e-08 ;  /* 0x00000001ff007431 */ /* 0x004fe200000001ff */
[----:B------:R-:W2:Y:S01]  /*4f40*/  LDCU.64 UR8, c[0x0][0x358] ;  /* 0x00006b00ff0877ac */ /* 0x000ea20008000a00 */
[----:B------:R-:W-:Y:S03]  /*4f50*/  IMAD.MOV.U32 R129, RZ, RZ, 0x1 ;  /* 0x00000001ff817424 */ /* 0x000fe600078e00ff */
[----:B------:R-:W-:Y:S05]  /*4f60*/  PLOP3.LUT P1, PT, PT, PT, UP2, 0x80, 0x8 ;  /* 0x000000000008781c */ /* 0x000fea0003f2f028 */
[----:B------:R-:W3:Y:S01]  /*4f70*/  @UP2 LDCU.64 UR4, c[0x0][0x888] ;  /* 0x00011100ff0427ac */ /* 0x000ee20008000a00 */
[----:B------:R-:W-:Y:S07]  /*4f80*/  @UP2 UIMAD UR7, UR36, UR40, URZ ;  /* 0x00000028240722a4 */ /* 0x000fee000f8e02ff */
[----:B------:R-:W-:Y:S01]  /*4f90*/  @!P1 PRMT R129, R0, 0x7610, R129 ;  /* 0x0000761000819816 */ /* 0x000fe20000000081 */
[----:B---3--:R-:W-:Y:S06]  /*4fa0*/  @UP2 UIMAD.WIDE UR4, UR7, 0x4, UR4 ;  /* 0x00000004070428a5 */ /* 0x008fec000f8e0204 */
[----:B-----5:R-:W-:Y:S01]  /*4fb0*/  IMAD.U32 R74, RZ, RZ, UR4 ;  /* 0x00000004ff4a7e24 */ /* 0x020fe2000f8e00ff */
[----:B------:R-:W-:Y:S04]  /*4fc0*/  MOV R75, UR5 ;  /* 0x00000005004b7c02 */ /* 0x000fe80008000f00 */
[----:B------:R-:W3:Y:S01]  /*4fd0*/  @!UP2 LDCU UR4, c[0x0][0x880] ;  /* 0x00011000ff04a7ac */ /* 0x000ee20008000800 */
[----:B--2---:R4:W5:Y:S02]  /*4fe0*/  @P1 LDG.E R74, desc[UR8][R74.64] ;  /* 0x000000084a4a1981 */ /* 0x004964000c1e1900 */
[----:B---34-:R-:W-:Y:S07]  /*4ff0*/  @!P1 IMAD.U32 R74, RZ, RZ, UR4 ;  /* 0x00000004ff4a9e24 */ /* 0x018fee000f8e00ff */
.L_x_94:
[----:B-----5:R-:W-:Y:S01]  /*5000*/  @!P0 FSETP.EQ.AND P1, PT, R74, RZ, PT ;  /* 0x000000ff4a00820b */ /* 0x020fe20003f22000 */
[----:B------:R-:W-:Y:S01]  /*5010*/  @!UPT UIADD3 URZ, UPT, UPT, URZ, URZ, URZ ;  /* 0x000000fffffff290 */ /* 0x000fe2000fffe0ff */
[----:B------:R-:W-:Y:S11]  /*5020*/  @!P0 BRA `(.L_x_95) ;  /* 0x0000000000148947 */ /* 0x000ff60003800000 */
[----:B------:R-:W-:Y:S02]  /*5030*/  LOP3.LUT P0, RZ, R129, 0xff, RZ, 0xc0, !PT ;  /* 0x000000ff81ff7812 */ /* 0x000fe4000780c0ff */
[----:B------:R-:W-:Y:S04]  /*5040*/  PLOP3.LUT P1, PT, PT, PT, UP2, 0x80, 0x8 ;  /* 0x000000000008781c */ /* 0x000fe80003f2f028 */
[----:B------:R-:W-:Y:S07]  /*5050*/  PLOP3.LUT P1, PT, P1, PT, PT, 0x8, 0x80 ;  /* 0x000000000080781c */ /* 0x000fee0000f2e170 */
[----:B------:R-:W-:Y:S11]  /*5060*/  @P0 FSETP.EQ.AND P1, PT, R74, RZ, PT ;  /* 0x000000ff4a00020b */ /* 0x000ff60003f22000 */
[----:B------:R-:W-:Y:S02]  /*5070*/  @!UPT UIADD3 URZ, UPT, UPT, URZ, URZ, URZ ;  /* 0x000000fffffff290 */ /* 0x000fe4000fffe0ff */
.L_x_95:
[----:B------:R-:W-:Y:S01]  /*5080*/  ULEA UR7, UR21, UR6, 0x3 ;  /* 0x0000000615077291 */ /* 0x000fe2000f8e18ff */
[----:B--2---:R-:W-:Y:S02]  /*5090*/  SHF.L.U32 R0, R11, 0x1f, RZ ;  /* 0x0000001f0b007819 */ /* 0x004fe400000006ff */
[----:B------:R-:W-:Y:S01]  /*50a0*/  ELECT P0, URZ, PT ;  /* 0x0000000000ff782f */ /* 0x000fe20003800000 */
[----:B------:R-:W-:Y:S05]  /*50b0*/  VIADD R10, R10, 0x1 ;  /* 0x000000010a0a7836 */ /* 0x000fea0000000000 */
[----:B------:R-:W2:Y:S02]  /*50c0*/  SYNCS.PHASECHK.TRANS64.TRYWAIT P2, [UR7+0x130], R0 ;  /* 0x00013000ff0075a7 */ /* 0x000ea40008041107 */
[----:B--2---:R-:W-:Y:S05]  /*50d0*/  @!P2 BRA `(.L_x_96) ;  /* 0x000000400094a947 */ /* 0x004fea0003800000 */
.L_x_188:
[----:B------:R-:W-:Y:S01]  /*50e0*/  UIADD3 UR33, UPT, UPT, UR7, 0x120, URZ ;  /* 0x0000012007217890 */ /* 0x000fe2000fffe0ff */
[----:B------:R-:W-:Y:S01]  /*50f0*/  PLOP3.LUT P0, PT, P1, P0, PT, 0xf2, 0x2f ;  /* 0x00000000002f781c */ /* 0x000fe20000f01e72 */
[----:B------:R-:W-:Y:S01]  /*5100*/  UMOV UR38, 0x0 ;  /* 0x0000000000267882 */ /* 0x000fe20000000000 */
[----:B------:R-:W-:Y:S01]  /*5110*/  UMOV UR39, 0x10000000 ;  /* 0x1000000000277882 */ /* 0x000fe20000000000 */
[----:B------:R-:W-:Y:S01]  /*5120*/  UMOV UR12, UR36 ;  /* 0x00000024000c7c82 */ /* 0x000fe20008000000 */
[----:B------:R-:W-:Y:S01]  /*5130*/  UMOV UR20, UR36 ;  /* 0x0000002400147c82 */ /* 0x000fe20008000000 */
[----:B------:R-:W-:Y:S01]  /*5140*/  UMOV UR28, UR36 ;  /* 0x00000024001c7c82 */ /* 0x000fe20008000000 */
[----:B------:R-:W-:Y:S01]  /*5150*/  UMOV UR9, UR33 ;  /* 0x0000002100097c82 */ /* 0x000fe20008000000 */
[----:B------:R-:W-:Y:S01]  /*5160*/  UMOV UR17, UR33 ;  /* 0x0000002100117c82 */ /* 0x000fe20008000000 */
[----:B------:R-:W-:Y:S05]  /*5170*/  UMOV UR25, UR33 ;  /* 0x0000002100197c82 */ /* 0x000fea0008000000 */
[----:B--2---:R-:W-:Y:S01]  /*5180*/  @!P0 IADD3 R2, P1, PT, R12, 0x580, RZ ;  /* 0x000005800c028810 */ /* 0x004fe20007f3e0ff */
[----:B------:R-:W-:Y:S01]  /*5190*/  VOTEU.ALL UP1, P0 ;  /* 0x0000000000ff7886 */ /* 0x000fe20000020000 */
[----:B------:R-:W-:Y:S02]  /*51a0*/  VOTEU.ALL UP0, P0 ;  /* 0x0000000000ff7886 */ /* 0x000fe40000000000 */
[----:B------:R-:W-:Y:S01]  /*51b0*/  @!P0 R2UR UR5, R2 ;  /* 0x00000000020582ca */ /* 0x000fe200000e0000 */
[----:B------:R-:W-:Y:S01]  /*51c0*/  @!P0 IMAD.X R0, RZ, RZ, R13, P1 ;  /* 0x000000ffff008224 */ /* 0x000fe200008e060d */
[----:B------:R-:W-:Y:S01]  /*51d0*/  ISETP.NE.AND P1, PT, R10, 0x2, PT ;  /* 0x000000020a00780c */ /* 0x000fe20003f25270 */
[----:B------:R-:W-:Y:S02]  /*51e0*/  @!UP0 USHF.L.U32 UR35, UR47, 0x6, URZ ;  /* 0x000000062f238899 */ /* 0x000fe400080006ff */
[----:B------:R-:W-:Y:S01]  /*51f0*/  @!UP0 UIMAD UR34, UR48, 0x70, URZ ;  /* 0x00000070302288a4 */ /* 0x000fe2000f8e02ff */
[----:B------:R-:W-:Y:S01]  /*5200*/  @!P0 R2UR UR4, R0 ;  /* 0x00000000000482ca */ /* 0x000fe200000e0000 */
[----:B------:R-:W-:Y:S01]  /*5210*/  UIADD3 UR48, UPT, UPT, UR13, UR58, URZ ;  /* 0x0000003a0d307290 */ /* 0x000fe2000fffe0ff */
[----:B------:R-:W-:Y:S01]  /*5220*/  SEL R0, RZ, 0x1, P1 ;  /* 0x00000001ff007807 */ /* 0x000fe20000800000 */
[----:B------:R-:W-:Y:S01]  /*5230*/  @!UP0 UIADD3 UR10, UPT, UPT, UR34, 0x10, URZ ;  /* 0x00000010220a8890 */ /* 0x000fe2000fffe0ff */
[----:B------:R-:W-:Y:S01]  /*5240*/  SEL R10, R10, RZ, P1 ;  /* 0x000000ff0a0a7207 */ /* 0x000fe20000800000 */
[----:B------:R-:W-:Y:S01]  /*5250*/  UMOV UR11, UR35 ;  /* 0x00000023000b7c82 */ /* 0x000fe20008000000 */
[----:B------:R-:W-:Y:S01]  /*5260*/  @!UP0 UIADD3 UR18, UPT, UPT, UR34, 0x20, URZ ;  /* 0x0000002022128890 */ /* 0x000fe2000fffe0ff */
[----:B------:R-:W-:Y:S01]  /*5270*/  IMAD.U32 R2, RZ, RZ, UR5 ;  /* 0x00000005ff027e24 */ /* 0x000fe2000f8e00ff */
[----:B------:R-:W-:Y:S01]  /*5280*/  UMOV UR19, UR35 ;  /* 0x0000002300137c82 */ /* 0x000fe20008000000 */
[----:B------:R-:W-:Y:S01]  /*5290*/  @!UP0 UIADD3 UR26, UPT, UPT, UR34, 0x30, URZ ;  /* 0x00000030221a8890 */ /* 0x000fe2000fffe0ff */
[----:B------:R-:W-:Y:S01]  /*52a0*/  LOP3.LUT R9, R9, R0, RZ, 0x3c, !PT ;  /* 0x0000000009097212 */ /* 0x000fe200078e3cff */
[----:B------:R-:W-:Y:S01]  /*52b0*/  UMOV UR27, UR35 ;  /* 0x00000023001b7c82 */ /* 0x000fe20008000000 */
[----:B------:R-:W-:Y:S01]  /*52c0*/  @!P0 R2UR UR30, R2 ;  /* 0x00000000021e82ca */ /* 0x000fe200000e0000 */
[----:B------:R-:W-:Y:S01]  /*52d0*/  IMAD.U32 R3, RZ, RZ, UR4 ;  /* 0x00000004ff037e24 */ /* 0x000fe2000f8e00ff */
[----:B------:R-:W-:Y:S02]  /*52e0*/  @!UP0 UIMAD UR4, UR21, 0x3800, UR6 ;  /* 0x00003800150488a4 */ /* 0x000fe4000f8e0206 */
[----:B------:R-:W-:Y:S02]  /*52f0*/  UIADD3 UR47, UPT, UPT, UR14, UR59, URZ ;  /* 0x0000003b0e2f7290 */ /* 0x000fe4000fffe0ff */
[----:B------:R-:W-:Y:S01]  /*5300*/  @!P0 R2UR UR31, R3 ;  /* 0x00000000031f82ca */ /* 0x000fe200000e0000 */
[----:B------:R-:W-:Y:S02]  /*5310*/  @!UP0 UIADD3 UR32, UPT, UPT, UR4, 0x300, URZ ;  /* 0x0000030004208890 */ /* 0x000fe4000fffe0ff */
[----:B------:R-:W-:Y:S02]  /*5320*/  @!UP0 UIADD3 UR8, UPT, UPT, UR4, 0xb00, URZ ;  /* 0x00000b0004088890 */ /* 0x000fe4000fffe0ff */
[----:B------:R-:W-:Y:S02]  /*5330*/  @!UP0 UIADD3 UR16, UPT, UPT, UR4, 0x1300, URZ ;  /* 0x0000130004108890 */ /* 0x000fe4000fffe0ff */
[----:B------:R-:W-:Y:S06]  /*5340*/  @!UP0 UIADD3 UR24, UPT, UPT, UR4, 0x1b00, URZ ;  /* 0x00001b0004188890 */ /* 0x000fec000fffe0ff */
[----:B------:R2:W-:Y:S01]  /*5350*/  @!UP1 UTMALDG.3D [UR32], [UR30], desc[UR38] ;  /* 0x000026201e0095b4 */ /* 0x0005e20008011000 */
[----:B------:R-:W-:Y:S05]  /*5360*/  VOTEU.ALL UP1, P0 ;  /* 0x0000000000ff7886 */ /* 0x000fea0000020000 */
[----:B------:R3:W-:Y:S01]  /*5370*/  @!UP1 UTMALDG.3D [UR8], [UR30], desc[UR38] ;  /* 0x000026081e0095b4 */ /* 0x0007e20008011000 */
[----:B------:R-:W-:Y:S05]  /*5380*/  VOTEU.ALL UP1, P0 ;  /* 0x0000000000ff7886 */ /* 0x000fea0000020000 */
[----:B------:R4:W-:Y:S01]  /*5390*/  @!UP1 UTMALDG.3D [UR16], [UR30], desc[UR38] ;  /* 0x000026101e0095b4 */ /* 0x0009e20008011000 */
[----:B------:R-:W-:Y:S05]  /*53a0*/  VOTEU.ALL UP1, P0 ;  /* 0x0000000000ff7886 */ /* 0x000fea0000020000 */
[----:B------:R-:W-:Y:S01]  /*53b0*/  @!UP1 UTMALDG.3D [UR24], [UR30], desc[UR38] ;  /* 0x000026181e0095b4 */ /* 0x000fe20008011000 */
[----:B------:R-:W-:Y:S01]  /*53c0*/  VOTEU.ALL UP1, P0 ;  /* 0x0000000000ff7886 */ /* 0x000fe20000020000 */
[----:B--2---:R-:W-:Y:S01]  /*53d0*/  UMOV UR36, UR29 ;  /* 0x0000001d00247c82 */ /* 0x004fe20008000000 */
[----:B---3--:R-:W-:Y:S02]  /*53e0*/  @!UP0 UIADD3 UR10, UPT, UPT, UR34, 0x40, URZ ;  /* 0x00000040220a8890 */ /* 0x008fe4000fffe0ff */
[----:B------:R-:W-:Y:S02]  /*53f0*/  @!UP0 UIADD3 UR8, UPT, UPT, UR4, 0x2300, URZ ;  /* 0x0000230004088890 */ /* 0x000fe4000fffe0ff */
[----:B----4-:R-:W-:Y:S02]  /*5400*/  @!UP0 UIADD3 UR18, UPT, UPT, UR34, 0x50, URZ ;  /* 0x0000005022128890 */ /* 0x010fe4000fffe0ff */
[----:B------:R-:W-:Y:S05]  /*5410*/  @!UP0 UIADD3 UR16, UPT, UPT, UR4, 0x2b00, URZ ;  /* 0x00002b0004108890 */ /* 0x000fea000fffe0ff */
[----:B------:R2:W-:Y:S01]  /*5420*/  @!UP1 UTMALDG.3D [UR8], [UR30], desc[UR38] ;  /* 0x000026081e0095b4 */ /* 0x0005e20008011000 */
[----:B------:R-:W-:Y:S02]  /*5430*/  UPLOP3.LUT UP1, UPT, UPT, UPT, UPT, 0x80, 0x8 ;  /* 0x000000000008789c */ /* 0x000fe40003f2f070 */
[----:B--2---:R-:W-:Y:S02]  /*5440*/  @!UP0 UIADD3 UR10, UPT, UPT, UR34, 0x60, URZ ;  /* 0x00000060220a8890 */ /* 0x004fe4000fffe0ff */
[----:B------:R-:W-:Y:S01]  /*5450*/  @!UP0 UIADD3 UR8, UPT, UPT, UR4, 0x3300, URZ ;  /* 0x0000330004088890 */ /* 0x000fe2000fffe0ff */
[----:B------:R-:W-:Y:S01]  /*5460*/  VOTEU.ALL UP0, P0 ;  /* 0x0000000000ff7886 */ /* 0x000fe20000000000 */
[----:B------:R-:W-:Y:S04]  /*5470*/  UIADD3 UR4, UPT, UPT, UR21, 0x1, URZ ;  /* 0x0000000115047890 */ /* 0x000fe8000fffe0ff */
[----:B------:R2:W-:Y:S01]  /*5480*/  @!UP0 UTMALDG.3D [UR16], [UR30], desc[UR38] ;  /* 0x000026101e0085b4 */ /* 0x0005e20008011000 */
[----:B------:R-:W-:Y:S04]  /*5490*/  UISETP.NE.AND UP0, UPT, UR4, 0x2, UPT ;  /* 0x000000020400788c */ /* 0x000fe8000bf05270 */
[----:B------:R-:W-:Y:S02]  /*54a0*/  USEL UR5, URZ, 0x1, UP0 ;  /* 0x00000001ff057887 */ /* 0x000fe40008000000 */
[----:B------:R-:W-:Y:S02]  /*54b0*/  USEL UR21, UR4, URZ, UP0 ;  /* 0x000000ff04157287 */ /* 0x000fe40008000000 */
[----:B------:R-:W-:Y:S01]  /*54c0*/  VOTEU.ALL UP0, P0 ;  /* 0x0000000000ff7886 */ /* 0x000fe20000000000 */
[----:B------:R-:W-:Y:S01]  /*54d0*/  UPRMT UR4, UR44, 0x654, UR33 ;  /* 0x000006542c047896 */ /* 0x000fe20008000021 */
[----:B------:R-:W-:Y:S03]  /*54e0*/  LOP3.LUT R11, R11, UR5, RZ, 0x3c, !PT ;  /* 0x000000050b0b7c12 */ /* 0x000fe6000f8e3cff */
[----:B------:R2:W-:Y:S01]  /*54f0*/  @!UP0 UTMALDG.3D [UR8], [UR30], desc[UR38] ;  /* 0x000026081e0085b4 */ /* 0x0005e20008011000 */
[----:B------:R2:W-:Y:S04]  /*5500*/  @!P0 SYNCS.ARRIVE.TRANS64.RED.A0TR RZ, [UR7+0x120], R8 ;  /* 0x00012008ffff89a7 */ /* 0x0005e80008300407 */
[----:B------:R-:W-:Y:S01]  /*5510*/  SYNCS.ARRIVE.TRANS64.RED.A1T0 RZ, [UR4], RZ ;  /* 0x000000ffffff79a7 */ /* 0x000fe20008100404 */
[----:B------:R-:W-:Y:S05]  /*5520*/  BRA.U UP3, `(.L_x_97) ;  /* 0xfffffff103dc7547 */ /* 0x000fea000b83ffff */
[----:B------:R-:W-:Y:S01]  /*5530*/  UIADD3 UR6, UPT, UPT, UR6, 0x130, URZ ;  /* 0x0000013006067890 */ /* 0x000fe2000fffe0ff */
[----:B------:R-:W-:-:S03]  /*5540*/  SHF.L.U32 R2, R11, 0x1f, RZ ;  /* 0x0000001f0b027819 */ /* 0x000fc600000006ff */
[----:B------:R-:W-:-:S09]  /*5550*/  ULEA UR4, UR21, UR6, 0x3 ;  /* 0x0000000615047291 */ /* 0x000fd2000f8e18ff */
[----:B------:R-:W3:Y:S02]  /*5560*/  SYNCS.PHASECHK.TRANS64.TRYWAIT P0, [UR4], R2 ;  /* 0x00000002ff0075a7 */ /* 0x000ee40008001104 */
[----:B---3--:R-:W-:Y:S05]  /*5570*/  @!P0 BRA `(.L_x_98) ;  /* 0x0000003c00848947 */ /* 0x008fea0003800000 */
.L_x_190:
[----:B------:R-:W-:-:S04]  /*5580*/  UIADD3 UR4, UPT, UPT, UR21, 0x1, URZ ;  /* 0x0000000115047890 */ /* 0x000fc8000fffe0ff */
[----:B------:R-:W-:-:S04]  /*5590*/  UISETP.NE.AND UP0, UPT, UR4, 0x2, UPT ;  /* 0x000000020400788c */ /* 0x000fc8000bf05270 */
[----:B------:R-:W-:Y:S02]  /*55a0*/  USEL UR5, URZ, 0x1, UP0 ;  /* 0x00000001ff057887 */ /* 0x000fe40008000000 */
[----:B------:R-:W-:-:S04]  /*55b0*/  USEL UR4, UR4, URZ, UP0 ;  /* 0x000000ff04047287 */ /* 0x000fc80008000000 */
[----:B------:R-:W-:Y:S01]  /*55c0*/  ULEA UR4, UR4, UR6, 0x3 ;  /* 0x0000000604047291 */ /* 0x000fe2000f8e18ff */
[----:B---3--:R-:W-:-:S04]  /*55d0*/  LOP3.LUT R2, R11, UR5, RZ, 0x3c, !PT ;  /* 0x000000050b027c12 */ /* 0x008fc8000f8e3cff */
[----:B------:R-:W-:Y:S01]  /*55e0*/  SHF.L.U32 R2, R2, 0x1f, RZ ;  /* 0x0000001f02027819 */ /* 0x000fe200000006ff */
[----:B------:R-:W-:-:S07]  /*55f0*/  IMAD.U32 R0, RZ, RZ, UR4 ;  /* 0x00000004ff007e24 */ /* 0x000fce000f8e00ff */
.L_x_99:
[----:B---3--:R3:W4:Y:S02]  /*5600*/  SYNCS.PHASECHK.TRANS64.TRYWAIT P0, [R0+URZ], R2 ;  /* 0x00000002000075a7 */ /* 0x00872400080011ff */
[----:B----4-:R-:W-:Y:S05]  /*5610*/  @!P0 NANOSLEEP.SYNCS 0x989680 ;  /* 0x009896800000895d */ /* 0x010fea0003900000 */
[----:B------:R-:W4:Y:S02]  /*5620*/  @!P0 SYNCS.PHASECHK.TRANS64 P0, [R0+URZ], R2 ;  /* 0x00000002000085a7 */ /* 0x000f2400080010ff */
[----:B-12-4-:R-:W-:Y:S05]  /*5630*/  @P0 EXIT ;  /* 0x000000000000094d */ /* 0x016fea0003800000 */
[----:B------:R-:W-:Y:S05]  /*5640*/  BRA `(.L_x_99) ;  /* 0xfffffffc00ec7947 */ /* 0x000fea000383ffff */
.L_x_89:
[----:B------:R-:W-:-:S06]  /*5650*/  UISETP.GE.AND UP0, UPT, UR20, 0x4, UPT ;  /* 0x000000041400788c */ /* 0x000fcc000bf06270 */
[----:B------:R-:W-:-:S13]  /*5660*/  PLOP3.LUT P0, PT, PT, PT, UP0, 0x80, 0x8 ;  /* 0x000000000008781c */ /* 0x000fda0003f0f008 */
[----:B------:R-:W-:Y:S05]  /*5670*/  @!P0 EXIT ;  /* 0x000000000000894d */ /* 0x000fea0003800000 */
[----:B------:R-:W-:Y:S01]  /*5680*/  BAR.SYNC.DEFER_BLOCKING 0x6, 0xa0 ;  /* 0x0182800000007b1d */ /* 0x000fe20000010000 */
[C---:B------:R-:W-:Y:S01]  /*5690*/  IMAD.SHL.U32 R128, R136.reuse, 0x8, RZ ;  /* 0x0000000888807824 */ /* 0x040fe200078e00ff */
[----:B------:R-:W-:Y:S01]  /*56a0*/  SHF.R.U32.HI R6, RZ, 0x1, R136 ;  /* 0x00000001ff067819 */ /* 0x000fe20000011688 */
[----:B------:R-:W-:Y:S01]  /*56b0*/  IMAD.SHL.U32 R2, R136, 0x10, RZ ;  /* 0x0000001088027824 */ /* 0x000fe200078e00ff */
[----:B------:R-:W-:Y:S01]  /*56c0*/  CS2R R132, SRZ ;  /* 0x0000000000847805 */ /* 0x000fe2000001ff00 */
[----:B------:R-:W-:Y:S01]  /*56d0*/  IMAD.MOV.U32 R135, RZ, RZ, 0x1 ;  /* 0x00000001ff877424 */ /* 0x000fe200078e00ff */
[----:B------:R-:W-:Y:S02]  /*56e0*/  UMOV UR46, 0x400 ;  /* 0x00000400002e7882 */ /* 0x000fe40000000000 */
[----:B------:R-:W1:Y:S01]  /*56f0*/  LDC.64 R124, c[0x0][0x888] ;  /* 0x00022200ff7c7b82 */ /* 0x000e620000000a00 */
[----:B------:R-:W-:Y:S01]  /*5700*/  ULEA UR46, UR44, UR46, 0x18 ;  /* 0x0000002e2c2e7291 */ /* 0x000fe2000f8ec0ff */
[----:B------:R-:W-:Y:S01]  /*5710*/  LOP3.LUT R128, R128, 0x300, RZ, 0xc0, !PT ;  /* 0x0000030080807812 */ /* 0x000fe200078ec0ff */
[----:B------:R-:W-:Y:S01]  /*5720*/  IMAD.MOV.U32 R72, RZ, RZ, RZ ;  /* 0x000000ffff487224 */ /* 0x000fe200078e00ff */
[----:B------:R-:W-:Y:S01]  /*5730*/  LOP3.LUT R3, R2, 0x40, RZ, 0xc0, !PT ;  /* 0x0000004002037812 */ /* 0x000fe200078ec0ff */
[----:B------:R-:W-:Y:S01]  /*5740*/  IMAD.MOV.U32 R134, RZ, RZ, RZ ;  /* 0x000000ffff867224 */ /* 0x000fe200078e00ff */
[----:B------:R-:W-:Y:S01]  /*5750*/  LOP3.LUT R128, R128, 0x30, R2, 0xf8, !PT ;  /* 0x0000003080807812 */ /* 0x000fe200078ef802 */
[----:B------:R-:W-:Y:S01]  /*5760*/  IMAD.MOV.U32 R131, RZ, RZ, RZ ;  /* 0x000000ffff837224 */ /* 0x000fe200078e00ff */
[----:B------:R-:W2:Y:S01]  /*5770*/  LDC.64 R126, c[0x0][0x890] ;  /* 0x00022400ff7e7b82 */ /* 0x000ea20000000a00 */
[----:B------:R-:W-:Y:S01]  /*5780*/  LOP3.LUT R6, R3, 0x8, R6, 0xf8, !PT ;  /* 0x0000000803067812 */ /* 0x000fe200078ef806 */
[----:B------:R-:W-:Y:S01]  /*5790*/  IMAD.SHL.U32 R3, R136, 0x2, RZ ;  /* 0x0000000288037824 */ /* 0x000fe200078e00ff */
[----:B------:R-:W-:Y:S01]  /*57a0*/  LOP3.LUT R128, R128, 0x80, R2, 0xf8, !PT ;  /* 0x0000008080807812 */ /* 0x000fe200078ef802 */
[C---:B------:R-:W-:Y:S01]  /*57b0*/  IMAD.U32 R2, R136.reuse, 0x10000, RZ ;  /* 0x0001000088027824 */ /* 0x040fe200078e00ff */
[----:B------:R-:W-:Y:S01]  /*57c0*/  LOP3.LUT R136, R136, 0x60, RZ, 0xc0, !PT ;  /* 0x0000006088887812 */ /* 0x000fe200078ec0ff */
[----:B------:R-:W3:Y:S01]  /*57d0*/  LDCU UR51, c[0x0][0x370] ;  /* 0x00006e00ff3377ac */ /* 0x000ee20008000800 */
[----:B------:R-:W-:Y:S01]  /*57e0*/  LOP3.LUT R3, R6, 0x8, R3, 0x78, !PT ;  /* 0x0000000806037812 */ /* 0x000fe200078e7803 */
[----:B------:R-:W4:Y:S01]  /*57f0*/  LDC.64 R122, c[0x0][0x8b0] ;  /* 0x00022c00ff7a7b82 */ /* 0x000f220000000a00 */
[----:B------:R-:W3:Y:S01]  /*5800*/  LDS R0, [UR46+0x200] ;  /* 0x0002002eff007984 */ /* 0x000ee20008000800 */
[----:B------:R-:W-:Y:S01]  /*5810*/  LOP3.LUT R2, R2, 0x600000, RZ, 0xc0, !PT ;  /* 0x0060000002027812 */ /* 0x000fe200078ec0ff */
[----:B------:R-:W1:Y:S01]  /*5820*/  LDCU UR43, c[0x0][0xb0c] ;  /* 0x00016180ff2b77ac */ /* 0x000e620008000800 */
[----:B------:R-:W-:Y:S01]  /*5830*/  LOP3.LUT R128, R128, R3, RZ, 0xfc, !PT ;  /* 0x0000000380807212 */ /* 0x000fe200078efcff */
[----:B------:R-:W1:Y:S03]  /*5840*/  LDCU UR39, c[0x0][0xb30] ;  /* 0x00016600ff2777ac */ /* 0x000e660008000800 */
[----:B------:R-:W1:Y:S01]  /*5850*/  LDC.64 R120, c[0x0][0x8a8] ;  /* 0x00022a00ff787b82 */ /* 0x000e620000000a00 */
[----:B------:R-:W1:Y:S01]  /*5860*/  LDCU.64 UR60, c[0x0][0x888] ;  /* 0x00011100ff3c77ac */ /* 0x000e620008000a00 */
[----:B------:R-:W1:Y:S01]  /*5870*/  LDCU.64 UR40, c[0x0][0xb28] ;  /* 0x00016500ff2877ac */ /* 0x000e620008000a00 */
[----:B------:R-:W1:Y:S01]  /*5880*/  LDCU.128 UR52, c[0x0][0xb10] ;  /* 0x00016200ff3477ac */ /* 0x000e620008000c00 */
[----:B------:R-:W1:Y:S01]  /*5890*/  LDCU UR50, c[0x0][0x374] ;  /* 0x00006e80ff3277ac */ /* 0x000e620008000800 */
[----:B------:R-:W-:Y:S01]  /*58a0*/  UIADD3 UR62, UPT, UPT, UR46, 0x300, URZ ;  /* 0x000003002e3e7890 */ /* 0x000fe2000fffe0ff */
[----:B------:R-:W-:Y:S01]  /*58b0*/  UMOV UR45, URZ ;  /* 0x000000ff002d7c82 */ /* 0x000fe20008000000 */
[----:B------:R-:W-:Y:S01]  /*58c0*/  UMOV UR49, URZ ;  /* 0x000000ff00317c82 */ /* 0x000fe20008000000 */
[----:B--23--:R-:W-:-:S09]  /*58d0*/  IMAD.IADD R2, R0, 0x1, R2 ;  /* 0x0000000100027824 */ /* 0x00cfd200078e0202 */
.L_x_125:
[----:B------:R-:W-:Y:S02]  /*58e0*/  LEA R8, R131, UR46, 0x3 ;  /* 0x0000002e83087c11 */ /* 0x000fe4000f8e18ff */
[----:B------:R-:W-:Y:S02]  /*58f0*/  SHF.L.U32 R0, R133, 0x1f, RZ ;  /* 0x0000001f85007819 */ /* 0x000fe400000006ff */
[----:B------:R-:W-:Y:S02]  /*5900*/  LEA R4, R131, UR46, 0x4 ;  /* 0x0000002e83047c11 */ /* 0x000fe4000f8e20ff */
[----:B------:R-:W2:Y:S02]  /*5910*/  SYNCS.PHASECHK.TRANS64.TRYWAIT P0, [R8+URZ+0x150], R0 ;  /* 0x00015000080075a7 */ /* 0x000ea400080011ff */
[----:B--2---:R-:W-:Y:S05]  /*5920*/  @!P0 BRA `(.L_x_100) ;  /* 0x0000003800b08947 */ /* 0x004fea0003800000 */
.L_x_191:
[----:B------:R-:W3:Y:S01]  /*5930*/  LDS.128 R4, [R4+0x1e0] ;  /* 0x0001e00004047984 */ /* 0x000ee20000000c00 */
[----:B------:R-:W-:Y:S01]  /*5940*/  UISETP.GE.AND UP0, UPT, UR42, 0x1, UPT ;  /* 0x000000012a00788c */ /* 0x000fe2000bf06270 */
[----:B------:R-:W-:Y:S01]  /*5950*/  @!PT LDS RZ, [RZ] ;  /* 0x00000000fffff984 */ /* 0x000fe20000000800 */
[----:B------:R-:W-:Y:S01]  /*5960*/  @!PT LDS RZ, [RZ] ;  /* 0x00000000fffff984 */ /* 0x000fe20000000800 */
[----:B------:R-:W-:Y:S01]  /*5970*/  @!PT LDS RZ, [RZ] ;  /* 0x00000000fffff984 */ /* 0x000fe20000000800 */
[----:B------:R-:W-:Y:S01]  /*5980*/  @!PT LDS RZ, [RZ] ;  /* 0x00000000fffff984 */ /* 0x000fe20000000800 */
[----:B------:R1:W-:Y:S06]  /*5990*/  MEMBAR.ALL.CTA ;  /* 0x0000000000007992 */ /* 0x0003ec0000008000 */
[----:B-1----:R-:W1:Y:S01]  /*59a0*/  FENCE.VIEW.ASYNC.S ;  /* 0x00000000000073c6 */ /* 0x002e620000000000 */
[----:B---3--:R-:W-:Y:S11]  /*59b0*/  LOP3.LUT P0, RZ, R6, 0x1, RZ, 0xc0, !PT ;  /* 0x0000000106ff7812 */ /* 0x008ff6000780c0ff */
[----:B------:R-:W-:Y:S02]  /*59c0*/  @!UPT UIADD3 URZ, UPT, UPT, URZ, URZ, URZ ;  /* 0x000000fffffff290 */ /* 0x000fe4000fffe0ff */
[----:B-1----:R-:W-:Y:S01]  /*59d0*/  VOTEU.ANY UP1, P0 ;  /* 0x0000000000ff7886 */ /* 0x002fe20000020100 */
[----:B------:R-:W-:Y:S01]  /*59e0*/  PLOP3.LUT P0, PT, PT, PT, UP1, 0x80, 0x8 ;  /* 0x000000000008781c */ /* 0x000fe20003f0f018 */
[----:B------:R-:W-:Y:S11]  /*59f0*/  UP2UR UR56, UPR, URZ, 0x2 ;  /* 0x00000002ff387883 */ /* 0x000ff60008000000 */
[----:B------:R-:W-:Y:S01]  /*5a00*/  @!UPT UIADD3 URZ, UPT, UPT, URZ, URZ, URZ ;  /* 0x000000fffffff290 */ /* 0x000fe2000fffe0ff */
        /* <DEDUP_REMOVED lines=13> */
[----:B------:R-:W2:Y:S01]  /*5ae0*/  LDCU UR12, c[0x0][0xb20] ;  /* 0x00016400ff0c77ac */ /* 0x000ea20008000800 */
[----:B------:R-:W-:Y:S02]  /*5af0*/  UIMAD.WIDE.U32 UR4, UR50, UR55, URZ ;  /* 0x00000037320472a5 */ /* 0x000fe4000f8e00ff */
[----:B------:R-:W-:Y:S02]  /*5b00*/  UIMAD.WIDE.U32 UR6, UR51, UR52, URZ ;  /* 0x00000034330672a5 */ /* 0x000fe4000f8e00ff */
[----:B------:R-:W-:Y:S02]  /*5b10*/  UISETP.NE.AND UP0, UPT, UR54, 0x1, UPT ;  /* 0x000000013600788c */ /* 0x000fe4000bf05270 */
[----:B------:R-:W-:Y:S02]  /*5b20*/  UIMAD.WIDE.U32 UR8, UR37, UR55, URZ ;  /* 0x00000037250872a5 */ /* 0x000fe4000f8e00ff */
[----:B------:R-:W-:Y:S02]  /*5b30*/  UIMAD.WIDE.U32 UR10, UR38, UR52, URZ ;  /* 0x00000034260a72a5 */ /* 0x000fe4000f8e00ff */
[----:B------:R-:W-:Y:S02]  /*5b40*/  UISETP.NE.AND UP1, UPT, UR43, 0x1, UPT ;  /* 0x000000012b00788c */ /* 0x000fe4000bf25270 */
[----:B------:R-:W-:Y:S01]  /*5b50*/  UISETP.NE.AND UP2, UPT, UR42, 0x1, UPT ;  /* 0x000000012a00788c */ /* 0x000fe2000bf45270 */
[----:B------:R-:W-:Y:S02]  /*5b60*/  UMOV UR4, UR5 ;  /* 0x0000000500047c82 */ /* 0x000fe40008000000 */
[----:B--2---:R-:W-:Y:S03]  /*5b70*/  USHF.R.U32.HI UR5, URZ, UR12, UR4 ;  /* 0x0000000cff057299 */ /* 0x004fe60008011604 */
[----:B------:R-:W-:Y:S02]  /*5b80*/  UMOV UR4, UR7 ;  /* 0x0000000700047c82 */ /* 0x000fe40008000000 */
[----:B------:R-:W-:Y:S02]  /*5b90*/  USHF.R.U32.HI UR7, URZ, UR53, UR4 ;  /* 0x00000035ff077299 */ /* 0x000fe40008011604 */
[----:B------:R-:W-:Y:S02]  /*5ba0*/  USEL UR4, UR50, UR5, !UP0 ;  /* 0x0000000532047287 */ /* 0x000fe4000c000000 */
[----:B------:R-:W-:Y:S01]  /*5bb0*/  USEL UR7, UR51, UR7, !UP1 ;  /* 0x0000000733077287 */ /* 0x000fe2000c800000 */
[----:B------:R-:W-:Y:S01]  /*5bc0*/  UMOV UR5, UR9 ;  /* 0x0000000900057c82 */ /* 0x000fe20008000000 */
[----:B------:R-:W-:Y:S02]  /*5bd0*/  UIMAD.WIDE.U32 UR8, UR4, UR40, URZ ;  /* 0x00000028040872a5 */ /* 0x000fe4000f8e00ff */
[----:B------:R-:W-:Y:S03]  /*5be0*/  USHF.R.U32.HI UR6, URZ, UR12, UR5 ;  /* 0x0000000cff067299 */ /* 0x000fe60008011605 */
[----:B------:R-:W-:Y:S01]  /*5bf0*/  UMOV UR5, UR11 ;  /* 0x0000000b00057c82 */ /* 0x000fe20008000000 */
[----:B------:R-:W-:Y:S02]  /*5c00*/  UIMAD.WIDE.U32 UR10, UR7, UR40, URZ ;  /* 0x00000028070a72a5 */ /* 0x000fe4000f8e00ff */
[----:B------:R-:W-:Y:S02]  /*5c10*/  USHF.R.U32.HI UR12, URZ, UR53, UR5 ;  /* 0x00000035ff0c7299 */ /* 0x000fe40008011605 */
[----:B------:R-:W-:Y:S01]  /*5c20*/  USEL UR6, UR37, UR6, !UP0 ;  /* 0x0000000625067287 */ /* 0x000fe2000c000000 */
[----:B------:R-:W-:Y:S02]  /*5c30*/  UMOV UR5, UR9 ;  /* 0x0000000900057c82 */ /* 0x000fe40008000000 */
[----:B------:R-:W-:Y:S01]  /*5c40*/  UMOV UR10, UR11 ;  /* 0x0000000b000a7c82 */ /* 0x000fe20008000000 */
[----:B------:R-:W-:Y:S02]  /*5c50*/  @UP2 USHF.R.U32.HI UR4, URZ, UR41, UR5 ;  /* 0x00000029ff042299 */ /* 0x000fe40008011605 */
[----:B------:R-:W-:Y:S02]  /*5c60*/  @UP2 USHF.R.U32.HI UR7, URZ, UR41, UR10 ;  /* 0x00000029ff072299 */ /* 0x000fe4000801160a */
[----:B------:R-:W-:Y:S02]  /*5c70*/  UIMAD UR4, UR42, UR4, URZ ;  /* 0x000000042a0472a4 */ /* 0x000fe4000f8e02ff */
[----:B------:R-:W-:Y:S02]  /*5c80*/  UIMAD.WIDE.U32 UR10, UR6, UR40, URZ ;  /* 0x00000028060a72a5 */ /* 0x000fe4000f8e00ff */
[----:B------:R-:W-:Y:S02]  /*5c90*/  USEL UR5, UR38, UR12, !UP1 ;  /* 0x0000000c26057287 */ /* 0x000fe4000c800000 */
[----:B------:R-:W-:Y:S02]  /*5ca0*/  UIMAD UR8, UR42, UR7, URZ ;  /* 0x000000072a0872a4 */ /* 0x000fe4000f8e02ff */
[----:B------:R-:W-:Y:S03]  /*5cb0*/  UISETP.GE.AND UP0, UPT, UR6, UR4, UPT ;  /* 0x000000040600728c */ /* 0x000fe6000bf06270 */
[----:B------:R-:W-:Y:S01]  /*5cc0*/  UMOV UR4, UR11 ;  /* 0x0000000b00047c82 */ /* 0x000fe20008000000 */
[----:B------:R-:W-:Y:S02]  /*5cd0*/  UISETP.GE.OR UP0, UPT, UR5, UR8, UP0 ;  /* 0x000000080500728c */ /* 0x000fe40008706670 */
[----:B------:R-:W-:Y:S02]  /*5ce0*/  USHF.R.U32.HI UR4, URZ, UR41, UR4 ;  /* 0x00000029ff047299 */ /* 0x000fe40008011604 */
[----:B------:R-:W-:Y:S02]  /*5cf0*/  UIMAD.WIDE.U32 UR8, UR5, UR40, URZ ;  /* 0x00000028050872a5 */ /* 0x000fe4000f8e00ff */
[----:B------:R-:W-:Y:S02]  /*5d00*/  USEL UR11, UR6, UR4, !UP2 ;  /* 0x00000004060b7287 */ /* 0x000fe4000d000000 */
[----:B------:R-:W-:Y:S02]  /*5d10*/  UIADD3 UR8, UPT, UPT, -UR5, URZ, URZ ;  /* 0x000000ff05087290 */ /* 0x000fe4000fffe1ff */
[----:B------:R-:W-:Y:S01]  /*5d20*/  UIADD3 UR10, UPT, UPT, -UR11, URZ, URZ ;  /* 0x000000ff0b0a7290 */ /* 0x000fe2000fffe1ff */
[----:B------:R-:W-:Y:S01]  /*5d30*/  @!UP0 UMOV UR4, UR9 ;  /* 0x0000000900048c82 */ /* 0x000fe20008000000 */
[----:B------:R-:W-:Y:S02]  /*5d40*/  UIADD3 UR9, UPT, UPT, -UR6, URZ, URZ ;  /* 0x000000ff06097290 */ /* 0x000fe4000fffe1ff */
[----:B------:R-:W-:Y:S02]  /*5d50*/  @!UP0 USHF.R.U32.HI UR4, URZ, UR41, UR4 ;  /* 0x00000029ff048299 */ /* 0x000fe40008011604 */
[----:B------:R-:W-:Y:S02]  /*5d60*/  UIMAD UR10, UR42, UR10, UR6 ;  /* 0x0000000a2a0a72a4 */ /* 0x000fe4000f8e0206 */
[----:B------:R-:W-:Y:S04]  /*5d70*/  @!UP0 USEL UR4, UR5, UR4, !UP2 ;  /* 0x0000000405048287 */ /* 0x000fe8000d000000 */
[----:B------:R-:W-:Y:S02]  /*5d80*/  @!UP0 UIMAD UR10, UR7, UR10, UR4 ;  /* 0x0000000a070a82a4 */ /* 0x000fe4000f8e0204 */
[----:B------:R-:W-:Y:S02]  /*5d90*/  @!UP0 UIADD3 UR11, UPT, UPT, UR11, -UR4, URZ ;  /* 0x800000040b0b8290 */ /* 0x000fe4000fffe0ff */
[----:B------:R-:W-:Y:S02]  /*5da0*/  UIMAD UR7, UR43, UR8, UR38 ;  /* 0x000000082b0772a4 */ /* 0x000fe4000f8e0226 */
[----:B------:R-:W-:Y:S02]  /*5db0*/  @!UP0 UIMAD UR6, UR11, UR42, UR5 ;  /* 0x0000002a0b0682a4 */ /* 0x000fe4000f8e0205 */
[----:B------:R-:W-:Y:S01]  /*5dc0*/  UIMAD UR4, UR54, UR9, UR37 ;  /* 0x00000009360472a4 */ /* 0x000fe2000f8e0225 */
[----:B------:R-:W-:Y:S02]  /*5dd0*/  @!UP0 UMOV UR5, UR10 ;  /* 0x0000000a00058c82 */ /* 0x000fe40008000000 */
[----:B------:R-:W-:Y:S02]  /*5de0*/  UIMAD UR38, UR5, UR43, UR7 ;  /* 0x0000002b052672a4 */ /* 0x000fe4000f8e0207 */
[----:B------:R-:W-:Y:S11]  /*5df0*/  UIMAD UR37, UR6, UR54, UR4 ;  /* 0x00000036062572a4 */ /* 0x000ff6000f8e0204 */
[----:B------:R-:W-:Y:S01]  /*5e00*/  @!UPT UIADD3 URZ, UPT, UPT, URZ, URZ, URZ ;  /* 0x000000fffffff290 */ /* 0x000fe2000fffe0ff */
.L_x_101:
[----:B------:R-:W-:Y:S01]  /*5e10*/  UISETP.NE.AND UP0, UPT, UR39, 0x1, UPT ;  /* 0x000000012700788c */ /* 0x000fe2000bf05270 */
[----:B------:R-:W-:Y:S10]  /*5e20*/  IADD3 R131, PT, PT, R131, 0x1, RZ ;  /* 0x0000000183837810 */ /* 0x000ff40007ffe0ff */
[----:B------:R-:W2:Y:S01]  /*5e30*/  @!UP0 LDCU.128 UR12, c[0x0][0xb10] ;  /* 0x00016200ff0c87ac */ /* 0x000ea20008000c00 */
[----:B------:R-:W3:Y:S01]  /*5e40*/  @!UP0 LDCU UR5, c[0x0][0xb0c] ;  /* 0x00016180ff0587ac */ /* 0x000ee20008000800 */
[----:B------:R-:W4:Y:S01]  /*5e50*/  @!UP0 LDCU UR10, c[0x0][0xb20] ;  /* 0x00016400ff0a87ac */ /* 0x000f220008000800 */
[----:B--2---:R-:W-:Y:S02]  /*5e60*/  UIMAD.WIDE.U32 UR8, UR38, UR12, URZ ;  /* 0x0000000c260872a5 */ /* 0x004fe4000f8e00ff */
[----:B------:R-:W-:Y:S02]  /*5e70*/  UIMAD.WIDE.U32 UR6, UR37, UR15, URZ ;  /* 0x0000000f250672a5 */ /* 0x000fe4000f8e00ff */
[----:B------:R-:W-:Y:S03]  /*5e80*/  @!UP0 UISETP.NE.AND UP1, UPT, UR14, 0x1, UPT ;  /* 0x000000010e00888c */ /* 0x000fe6000bf25270 */
[----:B------:R-:W-:Y:S01]  /*5e90*/  @!UP0 UMOV UR4, UR9 ;  /* 0x0000000900048c82 */ /* 0x000fe20008000000 */
[----:B---3--:R-:W-:Y:S02]  /*5ea0*/  @!UP0 UISETP.NE.AND UP2, UPT, UR5, 0x1, UPT ;  /* 0x000000010500888c */ /* 0x008fe4000bf45270 */
[----:B------:R-:W-:Y:S01]  /*5eb0*/  @!UP0 USHF.R.U32.HI UR4, URZ, UR13, UR4 ;  /* 0x0000000dff048299 */ /* 0x000fe20008011604 */
[----:B------:R-:W-:Y:S02]  /*5ec0*/  @!UP0 UMOV UR6, UR7 ;  /* 0x0000000700068c82 */ /* 0x000fe40008000000 */
[----:B----4-:R-:W-:Y:S02]  /*5ed0*/  @!UP0 USHF.R.U32.HI UR6, URZ, UR10, UR6 ;  /* 0x0000000aff068299 */ /* 0x010fe40008011606 */
[----:B------:R-:W-:Y:S02]  /*5ee0*/  @!UP0 USEL UR7, UR38, UR4, !UP2 ;  /* 0x0000000426078287 */ /* 0x000fe4000d000000 */
[----:B------:R-:W-:Y:S04]  /*5ef0*/  @!UP0 USEL UR6, UR37, UR6, !UP1 ;  /* 0x0000000625068287 */ /* 0x000fe8000c800000 */
[----:B------:R-:W-:Y:S02]  /*5f00*/  @!UP0 UIADD3 UR4, UPT, UPT, -UR7, UR6, URZ ;  /* 0x0000000607048290 */ /* 0x000fe4000fffe1ff */
[----:B------:R-:W-:Y:S02]  /*5f10*/  @!UP0 UIADD3 UR6, UPT, UPT, UR7, -UR6, URZ ;  /* 0x8000000607068290 */ /* 0x000fe4000fffe0ff */
[----:B------:R-:W-:Y:S02]  /*5f20*/  @!UP0 UIMAD UR38, UR4, UR5, UR38 ;  /* 0x00000005042682a4 */ /* 0x000fe4000f8e0226 */
[----:B------:R-:W-:Y:S02]  /*5f30*/  @!UP0 UIMAD UR37, UR6, UR14, UR37 ;  /* 0x0000000e062582a4 */ /* 0x000fe4000f8e0225 */
[----:B------:R-:W-:Y:S09]  /*5f40*/  ULOP3.LUT UP0, URZ, UR62, 0x90, URZ, 0xc0, !UPT ;  /* 0x000000903eff7892 */ /* 0x000ff2000f80c0ff */
[----:B------:R-:W-:Y:S05]  /*5f50*/  BRA.U !UP0, `(.L_x_102) ;  /* 0x00000001087c7547 */ /* 0x000fea000b800000 */
[----:B------:R-:W2:Y:S01]  /*5f60*/  LDCU.64 UR8, c[0x4][0x80] ;  /* 0x01001000ff0877ac */ /* 0x000ea20008000a00 */
[----:B------:R-:W-:Y:S01]  /*5f70*/  MOV R16, 0x0 ;  /* 0x0000000000107802 */ /* 0x000fe20000000f00 */
[----:B------:R-:W-:Y:S02]  /*5f80*/  HFMA2 R12, -RZ, RZ, 0, 5.9604644775390625e-08 ;  /* 0x00000001ff0c7431 */ /* 0x000fe400000001ff */
[----:B------:R-:W-:Y:S01]  /*5f90*/  IMAD.MOV.U32 R8, RZ, RZ, 0x70 ;  /* 0x00000070ff087424 */ /* 0x000fe200078e00ff */
[----:B------:R3:W4:Y:S01]  /*5fa0*/  LDC.64 R14, c[0x4][R16] ;  /* 0x01000000100e7b82 */ /* 0x0007220000000a00 */
[----:B------:R-:W1:Y:S01]  /*5fb0*/  LDCU.64 UR6, c[0x4][0x88] ;  /* 0x01001100ff0677ac */ /* 0x000e620008000a00 */
[----:B------:R-:W-:Y:S01]  /*5fc0*/  IMAD.MOV.U32 R13, RZ, RZ, RZ ;  /* 0x000000ffff0d7224 */ /* 0x000fe200078e00ff */
[----:B------:R-:W1:Y:S01]  /*5fd0*/  LDCU.64 UR4, c[0x4][0x8] ;  /* 0x01000100ff0477ac */ /* 0x000e620008000a00 */
[----:B--2---:R-:W-:Y:S01]  /*5fe0*/  MOV R5, UR9 ;  /* 0x0000000900057c02 */ /* 0x004fe20008000f00 */
[----:B------:R-:W-:Y:S01]  /*5ff0*/  IMAD.U32 R4, RZ, RZ, UR8 ;  /* 0x00000008ff047e24 */ /* 0x000fe2000f8e00ff */
[----:B-1----:R-:W-:Y:S01]  /*6000*/  MOV R7, UR7 ;  /* 0x0000000700077c02 */ /* 0x002fe20008000f00 */
[----:B------:R-:W-:Y:S01]  /*6010*/  IMAD.U32 R6, RZ, RZ, UR6 ;  /* 0x00000006ff067e24 */ /* 0x000fe2000f8e00ff */
[----:B------:R-:W-:Y:S01]  /*6020*/  MOV R11, UR5 ;  /* 0x00000005000b7c02 */ /* 0x000fe20008000f00 */
[----:B------:R-:W-:Y:S02]  /*6030*/  IMAD.U32 R10, RZ, RZ, UR4 ;  /* 0x00000004ff0a7e24 */ /* 0x000fe4000f8e00ff */
[----:B------:R-:W-:Y:S07]  /*6040*/  LEPC R20, `(.L_x_103) ;  /* 0x000000001014794e */ /* 0x000fee0000000000 */
[----:B---345:R-:W-:Y:S05]  /*6050*/  CALL.ABS.NOINC R14 ;  /* 0x000000000e007343 */ /* 0x038fea0003c00000 */
.L_x_103:
[----:B------:R-:W1:Y:S01]  /*6060*/  LDCU.64 UR8, c[0x4][0x80] ;  /* 0x01001000ff0877ac */ /* 0x000e620008000a00 */
[----:B------:R-:W2:Y:S01]  /*6070*/  LDC.64 R16, c[0x4][R16] ;  /* 0x0100000010107b82 */ /* 0x000ea20000000a00 */
[----:B------:R-:W-:Y:S02]  /*6080*/  HFMA2 R12, -RZ, RZ, 0, 5.9604644775390625e-08 ;  /* 0x00000001ff0c7431 */ /* 0x000fe400000001ff */
[----:B------:R-:W-:Y:S02]  /*6090*/  IMAD.MOV.U32 R8, RZ, RZ, 0x70 ;  /* 0x00000070ff087424 */ /* 0x000fe400078e00ff */
[----:B------:R-:W-:Y:S01]  /*60a0*/  IMAD.MOV.U32 R13, RZ, RZ, RZ ;  /* 0x000000ffff0d7224 */ /* 0x000fe200078e00ff */
[----:B------:R-:W3:Y:S01]  /*60b0*/  LDCU.64 UR6, c[0x4][0x88] ;  /* 0x01001100ff0677ac */ /* 0x000ee20008000a00 */
[----:B------:R-:W4:Y:S01]  /*60c0*/  LDCU.64 UR4, c[0x4][0x8] ;  /* 0x01000100ff0477ac */ /* 0x000f220008000a00 */
[----:B-1----:R-:W-:Y:S02]  /*60d0*/  MOV R4, UR8 ;  /* 0x0000000800047c02 */ /* 0x002fe40008000f00 */
[----:B------:R-:W-:Y:S02]  /*60e0*/  MOV R5, UR9 ;  /* 0x0000000900057c02 */ /* 0x000fe40008000f00 */
[----:B---3--:R-:W-:Y:S01]  /*60f0*/  MOV R7, UR7 ;  /* 0x0000000700077c02 */ /* 0x008fe20008000f00 */
[----:B------:R-:W-:Y:S01]  /*6100*/  IMAD.U32 R6, RZ, RZ, UR6 ;  /* 0x00000006ff067e24 */ /* 0x000fe2000f8e00ff */
[----:B----4-:R-:W-:Y:S01]  /*6110*/  MOV R11, UR5 ;  /* 0x00000005000b7c02 */ /* 0x010fe20008000f00 */
[----:B------:R-:W-:Y:S02]  /*6120*/  IMAD.U32 R10, RZ, RZ, UR4 ;  /* 0x00000004ff0a7e24 */ /* 0x000fe4000f8e00ff */
[----:B------:R-:W-:Y:S07]  /*6130*/  LEPC R20, `(.L_x_102) ;  /* 0x000000001014794e */ /* 0x000fee0000000000 */
[----:B--2---:R-:W-:Y:S05]  /*6140*/  CALL.ABS.NOINC R16 ;  /* 0x0000000010007343 */ /* 0x004fea0003c00000 */
.L_x_102:
[----:B------:R-:W-:Y:S01]  /*6150*/  ISETP.NE.U32.AND P3, PT, R126, RZ, PT ;  /* 0x000000ff7e00720c */ /* 0x000fe20003f65070 */
[----:B------:R-:W-:Y:S01]  /*6160*/  UISETP.NE.AND UP1, UPT, UR63, URZ, UPT ;  /* 0x000000ff3f00728c */ /* 0x000fe2000bf25270 */
[----:B------:R-:W-:Y:S02]  /*6170*/  ISETP.NE.U32.AND P4, PT, R122, RZ, PT ;  /* 0x000000ff7a00720c */ /* 0x000fe40003f85070 */
[----:B------:R-:W-:Y:S02]  /*6180*/  ISETP.NE.AND.EX P3, PT, R127, RZ, PT, P3 ;  /* 0x000000ff7f00720c */ /* 0x000fe40003f65330 */
[----:B------:R-:W-:Y:S02]  /*6190*/  PLOP3.LUT P1, PT, PT, PT, PT, 0x8, 0x80 ;  /* 0x000000000080781c */ /* 0x000fe40003f2e170 */
[----:B------:R-:W-:Y:S02]  /*61a0*/  PLOP3.LUT P0, PT, PT, PT, UP1, 0x80, 0x8 ;  /* 0x000000000008781c */ /* 0x000fe40003f0f018 */
[----:B------:R-:W-:Y:S02]  /*61b0*/  ISETP.NE.AND.EX P4, PT, R123, RZ, PT, P4 ;  /* 0x000000ff7b00720c */ /* 0x000fe40003f85340 */
[----:B------:R-:W2:Y:S09]  /*61c0*/  @UP1 LDCU.64 UR4, c[0x0][0x888] ;  /* 0x00011100ff0417ac */ /* 0x000eb20008000a00 */
[----:B------:R-:W-:Y:S01]  /*61d0*/  @P0 PLOP3.LUT P1, PT, P3, PT, PT, 0x80, 0x8 ;  /* 0x000000000008081c */ /* 0x000fe20001f2f070 */
[----:B--2---:R-:W-:Y:S04]  /*61e0*/  @UP1 UISETP.NE.U32.AND UP0, UPT, UR4, URZ, UPT ;  /* 0x000000ff0400128c */ /* 0x004fe8000bf05070 */
[----:B------:R-:W-:Y:S04]  /*61f0*/  @UP1 UISETP.NE.AND.EX UP0, UPT, UR5, URZ, UPT, UP0 ;  /* 0x000000ff0500128c */ /* 0x000fe8000bf05300 */
[----:B------:R-:W-:Y:S01]  /*6200*/  @UP1 USEL UR4, URZ, 0xffffffff, UP0 ;  /* 0xffffffffff041887 */ /* 0x000fe20008000000 */
[----:B------:R-:W-:Y:S11]  /*6210*/  @!P3 BRA `(.L_x_104) ;  /* 0x000000000030b947 */ /* 0x000ff60003800000 */
[----:B------:R-:W-:Y:S01]  /*6220*/  ISETP.NE.U32.AND P2, PT, R124, RZ, PT ;  /* 0x000000ff7c00720c */ /* 0x000fe20003f45070 */
[----:B------:R-:W2:Y:S01]  /*6230*/  LDCU.64 UR6, c[0x0][0x358] ;  /* 0x00006b00ff0677ac */ /* 0x000ea20008000a00 */
[----:B------:R-:W-:Y:S02]  /*6240*/  IMAD.MOV.U32 R129, RZ, RZ, 0x1 ;  /* 0x00000001ff817424 */ /* 0x000fe400078e00ff */
[----:B------:R-:W-:Y:S11]  /*6250*/  ISETP.NE.AND.EX P2, PT, R125, RZ, PT, P2 ;  /* 0x000000ff7d00720c */ /* 0x000ff60003f45320 */
[----:B------:R-:W-:Y:S02]  /*6260*/  @!UPT UIADD3 URZ, UPT, UPT, URZ, URZ, URZ ;  /* 0x000000fffffff290 */ /* 0x000fe4000fffe0ff */
[----:B------:R-:W3:Y:S01]  /*6270*/  @P2 LDC.64 R4, c[0x0][0x888] ;  /* 0x00022200ff042b82 */ /* 0x000ee20000000a00 */
[----:B-1----:R-:W-:Y:S04]  /*6280*/  @P2 IMAD R0, R126, UR36, RZ ;  /* 0x000000247e002c24 */ /* 0x002fe8000f8e02ff */
[----:B---3--:R-:W-:Y:S04]  /*6290*/  @P2 IMAD.WIDE R4, R0, 0x4, R4 ;  /* 0x0000000400042825 */ /* 0x008fe800078e0204 */
[----:B------:R-:W-:Y:S01]  /*62a0*/  HFMA2 R0, -RZ, RZ, 0, 5.9604644775390625e-08 ;  /* 0x00000001ff007431 */ /* 0x000fe200000001ff */
[----:B--2--5:R2:W5:Y:S04]  /*62b0*/  @P2 LDG.E R74, desc[UR6][R4.64] ;  /* 0x00000006044a2981 */ /* 0x024568000c1e1900 */
[----:B------:R-:W-:Y:S01]  /*62c0*/  @!P2 PRMT R129, R0, 0x7610, R129 ;  /* 0x000076100081a816 */ /* 0x000fe20000000081 */
[----:B--2---:R-:W3:Y:S06]  /*62d0*/  @!P2 LDC R74, c[0x0][0x880] ;  /* 0x00022000ff4aab82 */ /* 0x004eec0000000800 */
.L_x_104:
[----:B------:R-:W-:Y:S05]  /*62e0*/  @!P4 BRA `(.L_x_105) ;  /* 0x000000000024c947 */ /* 0x000fea0003800000 */
[----:B------:R-:W-:Y:S01]  /*62f0*/  ISETP.NE.U32.AND P2, PT, R120, RZ, PT ;  /* 0x000000ff7800720c */ /* 0x000fe20003f45070 */
[----:B------:R-:W2:Y:S03]  /*6300*/  LDCU.64 UR6, c[0x0][0x358] ;  /* 0x00006b00ff0677ac */ /* 0x000ea60008000a00 */
[----:B------:R-:W-:Y:S11]  /*6310*/  ISETP.NE.AND.EX P2, PT, R121, RZ, PT, P2 ;  /* 0x000000ff7900720c */ /* 0x000ff60003f45320 */
[----:B------:R-:W-:Y:S02]  /*6320*/  @!UPT UIADD3 URZ, UPT, UPT, URZ, URZ, URZ ;  /* 0x000000fffffff290 */ /* 0x000fe4000fffe0ff */
[----:B------:R-:W4:Y:S01]  /*6330*/  @P2 LDC.64 R4, c[0x0][0x8a8] ;  /* 0x00022a00ff042b82 */ /* 0x000f220000000a00 */
[----:B-1----:R-:W-:Y:S04]  /*6340*/  @P2 IMAD R0, R122, UR36, RZ ;  /* 0x000000247a002c24 */ /* 0x002fe8000f8e02ff */
[----:B----4-:R-:W-:Y:S05]  /*6350*/  @P2 IMAD.WIDE R4, R0, 0x4, R4 ;  /* 0x0000000400042825 */ /* 0x010fea00078e0204 */
[----:B--2--5:R2:W5:Y:S02]  /*6360*/  @P2 LDG.E R73, desc[UR6][R4.64] ;  /* 0x0000000604492981 */ /* 0x024564000c1e1900 */
[----:B--2---:R-:W4:Y:S02]  /*6370*/  @!P2 LDC R73, c[0x0][0x8a0] ;  /* 0x00022800ff49ab82 */ /* 0x004f240000000800 */
.L_x_105:
[----:B---3-5:R-:W-:Y:S01]  /*6380*/  @P0 FSETP.NEU.AND P4, PT, R74, RZ, PT ;  /* 0x000000ff4a00020b */ /* 0x028fe20003f8d000 */
[----:B-1----:R-:W-:Y:S01]  /*6390*/  IMAD.U32 R0, RZ, RZ, UR4 ;  /* 0x00000004ff007e24 */ /* 0x002fe2000f8e00ff */
[----:B------:R-:W-:Y:S01]  /*63a0*/  @P0 LOP3.LUT P2, RZ, R129, 0xff, RZ, 0xc0, !PT ;  /* 0x000000ff81ff0812 */ /* 0x000fe2000784c0ff */
[----:B------:R-:W-:Y:S01]  /*63b0*/  BSSY B1, `(.L_x_106) ;  /* 0x0000048000017945 */ /* 0x000fe20003800000 */
[----:B------:R-:W-:Y:S02]  /*63c0*/  @P0 SEL R3, RZ, 0xffffffff, P4 ;  /* 0xffffffffff030807 */ /* 0x000fe40002000000 */
[----:B------:R-:W-:Y:S02]  /*63d0*/  CS2R R118, SRZ ;  /* 0x0000000000767805 */ /* 0x000fe4000001ff00 */
[----:B------:R-:W-:Y:S02]  /*63e0*/  LEA R17, R72, UR46, 0x3 ;  /* 0x0000002e48117c11 */ /* 0x000fe4000f8e18ff */
[----:B------:R-:W-:Y:S02]  /*63f0*/  CS2R R116, SRZ ;  /* 0x0000000000747805 */ /* 0x000fe4000001ff00 */
[----:B------:R-:W-:Y:S01]  /*6400*/  @P1 SEL R3, R0, R3, !P2 ;  /* 0x0000000300031207 */ /* 0x000fe20005000000 */
[----:B------:R-:W-:Y:S01]  /*6410*/  IMAD.U32 R0, RZ, RZ, UR45 ;  /* 0x0000002dff007e24 */ /* 0x000fe2000f8e00ff */
[----:B------:R-:W-:Y:S02]  /*6420*/  PLOP3.LUT P5, PT, PT, PT, PT, 0x8, 0x80 ;  /* 0x000000000080781c */ /* 0x000fe40003fae170 */
[----:B------:R-:W-:Y:S02]  /*6430*/  CS2R R110, SRZ ;  /* 0x00000000006e7805 */ /* 0x000fe4000001ff00 */
[----:B------:R-:W-:Y:S02]  /*6440*/  @P0 LOP3.LUT R3, R3, 0x1, RZ, 0xc0, !PT ;  /* 0x0000000103030812 */ /* 0x000fe400078ec0ff */
[----:B------:R-:W-:Y:S02]  /*6450*/  CS2R R108, SRZ ;  /* 0x00000000006c7805 */ /* 0x000fe4000001ff00 */
[----:B------:R-:W-:Y:S02]  /*6460*/  LEA R0, R0, UR46, 0x3 ;  /* 0x0000002e00007c11 */ /* 0x000fe4000f8e18ff */
[----:B------:R-:W-:Y:S02]  /*6470*/  CS2R R102, SRZ ;  /* 0x0000000000667805 */ /* 0x000fe4000001ff00 */
[----:B------:R-:W-:Y:S02]  /*6480*/  ISETP.NE.U32.OR P6, PT, R3, 0x1, !P0 ;  /* 0x000000010300780c */ /* 0x000fe400047c5470 */
[----:B------:R-:W-:Y:S02]  /*6490*/  CS2R R100, SRZ ;  /* 0x0000000000647805 */ /* 0x000fe4000001ff00 */
[----:B------:R-:W-:Y:S02]  /*64a0*/  LOP3.LUT R3, R135, 0x1, RZ, 0x3c, !PT ;  /* 0x0000000187037812 */ /* 0x000fe400078e3cff */
[----:B------:R-:W-:Y:S02]  /*64b0*/  CS2R R94, SRZ ;  /* 0x00000000005e7805 */ /* 0x000fe4000001ff00 */
[----:B------:R-:W-:Y:S02]  /*64c0*/  P2R R137, PR, RZ, 0x40 ;  /* 0x00000040ff897803 */ /* 0x000fe40000000000 */
[----:B------:R-:W-:Y:S02]  /*64d0*/  CS2R R92, SRZ ;  /* 0x00000000005c7805 */ /* 0x000fe4000001ff00 */
[----:B------:R-:W-:Y:S02]  /*64e0*/  CS2R R86, SRZ ;  /* 0x0000000000567805 */ /* 0x000fe4000001ff00 */
[----:B------:R-:W-:Y:S02]  /*64f0*/  CS2R R84, SRZ ;  /* 0x0000000000547805 */ /* 0x000fe4000001ff00 */
[----:B------:R-:W-:Y:S02]  /*6500*/  CS2R R78, SRZ ;  /* 0x00000000004e7805 */ /* 0x000fe4000001ff00 */
[----:B------:R-:W-:Y:S02]  /*6510*/  CS2R R76, SRZ ;  /* 0x00000000004c7805 */ /* 0x000fe4000001ff00 */
[----:B------:R-:W-:Y:S02]  /*6520*/  CS2R R82, SRZ ;  /* 0x0000000000527805 */ /* 0x000fe4000001ff00 */
[----:B------:R-:W-:Y:S02]  /*6530*/  CS2R R80, SRZ ;  /* 0x0000000000507805 */ /* 0x000fe4000001ff00 */
[----:B------:R-:W-:Y:S04]  /*6540*/  @P6 SHF.L.U32 R4, R3, 0x1f, RZ ;  /* 0x0000001f03046819 */ /* 0x000fe800000006ff */
[----:B------:R1:W2:Y:S02]  /*6550*/  @P6 SYNCS.PHASECHK.TRANS64.TRYWAIT P0, [R0+URZ+0x120], R4 ;  /* 0x00012004000065a7 */ /* 0x0002a400080011ff */
[----:B-1----:R-:W-:Y:S04]  /*6560*/  SHF.L.U32 R4, R134, 0x1f, RZ ;  /* 0x0000001f86047819 */ /* 0x002fe800000006ff */
[----:B------:R1:W3:Y:S01]  /*6570*/  SYNCS.PHASECHK.TRANS64.TRYWAIT P4, [R17+URZ+0x170], R4 ;  /* 0x00017004110075a7 */ /* 0x0002e200080811ff */
[----:B--2---:R-:W-:Y:S01]  /*6580*/  @P6 PLOP3.LUT P5, PT, P0, PT, PT, 0x8, 0x80 ;  /* 0x000000000080681c */ /* 0x004fe200007ae170 */
[----:B------:R-:W-:Y:S01]  /*6590*/  @!UPT UIADD3 URZ, UPT, UPT, URZ, URZ, URZ ;  /* 0x000000fffffff290 */ /* 0x000fe2000fffe0ff */
[----:B-1----:R-:W-:Y:S11]  /*65a0*/  @!P6 BRA `(.L_x_107) ;  /* 0x0000000000a0e947 */ /* 0x002ff60003800000 */
[----:B------:R-:W-:Y:S01]  /*65b0*/  ISETP.NE.U32.AND P0, PT, RZ, UR60, PT ;  /* 0x0000003cff007c0c */ /* 0x000fe2000bf05070 */
[----:B------:R-:W-:Y:S01]  /*65c0*/  BSSY B0, `(.L_x_108) ;  /* 0x000000d000007945 */ /* 0x000fe20003800000 */
[----:B------:R-:W-:Y:S02]  /*65d0*/  FSETP.NEU.AND P2, PT, R74, RZ, PT ;  /* 0x000000ff4a00720b */ /* 0x000fe40003f4d000 */
[----:B------:R-:W-:Y:S02]  /*65e0*/  ISETP.NE.AND.EX P0, PT, RZ, UR61, PT, P0 ;  /* 0x0000003dff007c0c */ /* 0x000fe4000bf05300 */
[----:B------:R-:W-:Y:S02]  /*65f0*/  LOP3.LUT P1, RZ, R129, 0xff, RZ, 0xc0, !PT ;  /* 0x000000ff81ff7812 */ /* 0x000fe4000782c0ff */
[----:B------:R-:W-:Y:S02]  /*6600*/  SEL R6, RZ, 0xffffffff, P2 ;  /* 0xffffffffff067807 */ /* 0x000fe40001000000 */
[----:B------:R-:W-:Y:S04]  /*6610*/  SEL R5, RZ, 0xffffffff, P0 ;  /* 0xffffffffff057807 */ /* 0x000fe80000000000 */
[----:B------:R-:W-:Y:S01]  /*6620*/  @P3 SEL R6, R5, R6, !P1 ;  /* 0x0000000605063207 */ /* 0x000fe20004800000 */
[----:B------:R-:W-:Y:S03]  /*6630*/  IMAD.U32 R5, RZ, RZ, UR45 ;  /* 0x0000002dff057e24 */ /* 0x000fe6000f8e00ff */
[----:B------:R-:W-:Y:S01]  /*6640*/  LOP3.LUT R6, R6, 0x1, RZ, 0xc0, !PT ;  /* 0x0000000106067812 */ /* 0x000fe200078ec0ff */
[----:B------:R-:W-:Y:S06]  /*6650*/  @!P5 BRA `(.L_x_109) ;  /* 0x00000000000cd947 */ /* 0x000fec0003800000 */
[----:B------:R-:W-:Y:S04]  /*6660*/  SHF.L.U32 R3, R3, 0x1f, RZ ;  /* 0x0000001f03037819 */ /* 0x000fe800000006ff */
[----:B------:R-:W1:Y:S02]  /*6670*/  SYNCS.PHASECHK.TRANS64.TRYWAIT P0, [R0+URZ+0x120], R3 ;  /* 0x00012003000075a7 */ /* 0x000e6400080011ff */
[----:B-1----:R-:W-:Y:S05]  /*6680*/  @!P0 BRA `(.L_x_110) ;  /* 0x0000002c006c8947 */ /* 0x002fea0003800000 */
.L_x_109:
[----:B------:R-:W-:Y:S05]  /*6690*/  BSYNC B0 ;  /* 0x0000000000007941 */ /* 0x000fea0003800000 */
.L_x_108:
[----:B------:R-:W-:Y:S02]  /*66a0*/  ISETP.NE.U32.AND P0, PT, R6, 0x1, PT ;  /* 0x000000010600780c */ /* 0x000fe40003f05070 */
[----:B------:R-:W-:Y:S02]  /*66b0*/  CS2R R82, SRZ ;  /* 0x0000000000527805 */ /* 0x000fe4000001ff00 */
        /* <DEDUP_REMOVED lines=10> */
[----:B------:R-:W-:Y:S01]  /*6760*/  CS2R R108, SRZ ;  /* 0x00000000006c7805 */ /* 0x000fe2000001ff00 */
[----:B-1----:R-:W-:Y:S01]  /*6770*/  @P0 IMAD R0, R5, 0x1c00, R128 ;  /* 0x00001c0005000824 */ /* 0x002fe200078e0280 */
[----:B------:R-:W-:Y:S01]  /*6780*/  CS2R R116, SRZ ;  /* 0x0000000000747805 */ /* 0x000fe2000001ff00 */
[----:B------:R-:W-:Y:S01]  /*6790*/  IMAD.MOV.U32 R118, RZ, RZ, RZ ;  /* 0x000000ffff767224 */ /* 0x000fe200078e00ff */
[----:B------:R-:W-:Y:S05]  /*67a0*/  @P0 WARPSYNC.ALL ;  /* 0x0000000000000948 */ /* 0x000fea0003800000 */
[----:B------:R-:W-:Y:S05]  /*67b0*/  @P0 LEA R0, R0, UR46, 0x1 ;  /* 0x0000002e00000c11 */ /* 0x000fea000f8e08ff */
[----:B------:R1:W2:Y:S04]  /*67c0*/  @P0 LDSM.16.M88.4 R80, [R0+0x300] ;  /* 0x000300000050083b */ /* 0x0002a80000000200 */
[----:B------:R1:W1:Y:S04]  /*67d0*/  @P0 LDSM.16.M88.4 R76, [R0+0xb00] ;  /* 0x000b0000004c083b */ /* 0x0002680000000200 */
[----:B------:R1:W1:Y:S04]  /*67e0*/  @P0 LDSM.16.M88.4 R84, [R0+0x1300] ;  /* 0x001300000054083b */ /* 0x0002680000000200 */
[----:B------:R1:W1:Y:S04]  /*67f0*/  @P0 LDSM.16.M88.4 R92, [R0+0x1b00] ;  /* 0x001b0000005c083b */ /* 0x0002680000000200 */
[----:B------:R1:W1:Y:S04]  /*6800*/  @P0 LDSM.16.M88.4 R100, [R0+0x2300] ;  /* 0x002300000064083b */ /* 0x0002680000000200 */
[----:B------:R1:W1:Y:S04]  /*6810*/  @P0 LDSM.16.M88.4 R108, [R0+0x2b00] ;  /* 0x002b0000006c083b */ /* 0x0002680000000200 */
[----:B------:R1:W1:Y:S02]  /*6820*/  @P0 LDSM.16.M88.4 R116, [R0+0x3300] ;  /* 0x003300000074083b */ /* 0x0002640000000200 */
.L_x_107:
[----:B------:R-:W-:Y:S05]  /*6830*/  BSYNC B1 ;  /* 0x0000000000017941 */ /* 0x000fea0003800000 */
.L_x_106:
[----:B-1----:R-:W-:Y:S04]  /*6840*/  LEA.HI R0, R72, R72, RZ, 0x1 ;  /* 0x0000004848007211 */ /* 0x002fe800078f08ff */
[----:B------:R-:W-:Y:S02]  /*6850*/  SHF.R.U32.HI R3, RZ, 0x1, R0 ;  /* 0x00000001ff037819 */ /* 0x000fe40000011600 */
[----:B------:R-:W-:Y:S03]  /*6860*/  LOP3.LUT R0, R0, 0xffe, RZ, 0xc0, !PT ;  /* 0x00000ffe00007812 */ /* 0x000fe600078ec0ff */
[----:B------:R-:W-:Y:S02]  /*6870*/  IMAD R3, R3, 0x70, R2 ;  /* 0x0000007003037824 */ /* 0x000fe400078e0202 */
[----:B------:R-:W-:Y:S04]  /*6880*/  IMAD.IADD R0, R72, 0x1, -R0 ;  /* 0x0000000148007824 */ /* 0x000fe800078e0a00 */
[----:B------:R-:W-:Y:S05]  /*6890*/  IMAD R16, R0, 0x100000, R3 ;  /* 0x0010000000107824 */ /* 0x000fea00078e0203 */
[----:B------:R-:W-:Y:S04]  /*68a0*/  SHF.R.U32.HI R0, RZ, 0x15, R16 ;  /* 0x00000015ff007819 */ /* 0x000fe80000011610 */
[----:B------:R-:W-:Y:S01]  /*68b0*/  LOP3.LUT P0, RZ, R0, 0x3, R130, 0x48, !PT ;  /* 0x0000000300ff7812 */ /* 0x000fe20007804882 */
[----:B------:R-:W-:Y:S01]  /*68c0*/  @!UPT UIADD3 URZ, UPT, UPT, URZ, URZ, URZ ;  /* 0x000000fffffff290 */ /* 0x000fe2000fffe0ff */
[----:B---3--:R-:W-:Y:S11]  /*68d0*/  @P4 BRA `(.L_x_111) ;  /* 0x0000000000084947 */ /* 0x008ff60003800000 */
[----:B------:R-:W1:Y:S02]  /*68e0*/  SYNCS.PHASECHK.TRANS64.TRYWAIT P1, [R17+URZ+0x170], R4 ;  /* 0x00017004110075a7 */ /* 0x000e6400080211ff */
[----:B-1----:R-:W-:Y:S05]  /*68f0*/  @!P1 BRA `(.L_x_112) ;  /* 0x0000002800e49947 */ /* 0x002fea0003800000 */
.L_x_111:
[----:B------:R-:W-:Y:S05]  /*6900*/  @!P0 BRA `(.L_x_113) ;  /* 0x0000000000408947 */ /* 0x000fea0003800000 */
[----:B------:R-:W3:Y:S01]  /*6910*/  LDCU.64 UR8, c[0x4][0x70] ;  /* 0x01000e00ff0877ac */ /* 0x000ee20008000a00 */
[----:B------:R-:W-:Y:S01]  /*6920*/  MOV R15, 0x0 ;  /* 0x00000000000f7802 */ /* 0x000fe20000000f00 */
[----:B------:R-:W-:Y:S02]  /*6930*/  HFMA2 R12, -RZ, RZ, 0, 5.9604644775390625e-08 ;  /* 0x00000001ff0c7431 */ /* 0x000fe400000001ff */
[----:B------:R-:W-:Y:S02]  /*6940*/  IMAD.MOV.U32 R8, RZ, RZ, 0x192 ;  /* 0x00000192ff087424 */ /* 0x000fe400078e00ff */
[----:B------:R-:W-:Y:S01]  /*6950*/  IMAD.MOV.U32 R13, RZ, RZ, RZ ;  /* 0x000000ffff0d7224 */ /* 0x000fe200078e00ff */
[----:B------:R-:W5:Y:S01]  /*6960*/  LDCU.64 UR6, c[0x4][0x78] ;  /* 0x01000f00ff0677ac */ /* 0x000f620008000a00 */
[----:B------:R-:W2:Y:S01]  /*6970*/  LDC.64 R14, c[0x4][R15] ;  /* 0x010000000f0e7b82 */ /* 0x000ea20000000a00 */
[----:B------:R-:W4:Y:S01]  /*6980*/  LDCU.64 UR4, c[0x4][0x10] ;  /* 0x01000200ff0477ac */ /* 0x000f220008000a00 */
[----:B---3--:R-:W-:Y:S01]  /*6990*/  MOV R5, UR9 ;  /* 0x0000000900057c02 */ /* 0x008fe20008000f00 */
[----:B-1----:R-:W-:Y:S01]  /*69a0*/  IMAD.U32 R4, RZ, RZ, UR8 ;  /* 0x00000008ff047e24 */ /* 0x002fe2000f8e00ff */
[----:B-----5:R-:W-:Y:S01]  /*69b0*/  MOV R7, UR7 ;  /* 0x0000000700077c02 */ /* 0x020fe20008000f00 */
[----:B------:R-:W-:Y:S01]  /*69c0*/  IMAD.U32 R6, RZ, RZ, UR6 ;  /* 0x00000006ff067e24 */ /* 0x000fe2000f8e00ff */
[----:B----4-:R-:W-:Y:S01]  /*69d0*/  MOV R11, UR5 ;  /* 0x00000005000b7c02 */ /* 0x010fe20008000f00 */
[----:B------:R-:W-:Y:S02]  /*69e0*/  IMAD.U32 R10, RZ, RZ, UR4 ;  /* 0x00000004ff0a7e24 */ /* 0x000fe4000f8e00ff */
[----:B------:R-:W-:Y:S07]  /*69f0*/  LEPC R20, `(.L_x_113) ;  /* 0x000000001014794e */ /* 0x000fee0000000000 */
[----:B--2---:R-:W-:Y:S05]  /*6a00*/  CALL.ABS.NOINC R14 ;  /* 0x000000000e007343 */ /* 0x004fea0003c00000 */
.L_x_113:
[----:B------:R-:W-:Y:S05]  /*6a10*/  WARPSYNC.ALL ;  /* 0x0000000000007948 */ /* 0x000fea0003800000 */
[C---:B------:R-:W-:Y:S01]  /*6a20*/  R2UR UR4, R16.reuse ;  /* 0x00000000100472ca */ /* 0x040fe200000e0000 */
[----:B------:R-:W-:Y:S05]  /*6a30*/  VIADD R0, R16, 0x10 ;  /* 0x0000001010007836 */ /* 0x000fea0000000000 */
[----:B------:R-:W-:Y:S04]  /*6a40*/  SHF.R.U32.HI R0, RZ, 0x15, R0 ;  /* 0x00000015ff007819 */ /* 0x000fe80000011600 */
[----:B------:R-:W-:Y:S03]  /*6a50*/  LOP3.LUT P0, RZ, R0, 0x3, R130, 0x48, !PT ;  /* 0x0000000300ff7812 */ /* 0x000fe60007804882 */
[----:B------:R-:W3:Y:S10]  /*6a60*/  LDTM.16dp256bit.x2 R64, tmem[UR4] ;  /* 0x00000004004079ee */ /* 0x000ef400080a0000 */
[----:B---3--:R-:W-:Y:S05]  /*6a70*/  @!P0 BRA `(.L_x_114) ;  /* 0x0000000000408947 */ /* 0x008fea0003800000 */
        /* <DEDUP_REMOVED lines=16> */
.L_x_114:
[----:B------:R-:W-:Y:S05]  /*6b80*/  WARPSYNC.ALL ;  /* 0x0000000000007948 */ /* 0x000fea0003800000 */
[C---:B------:R-:W-:Y:S01]  /*6b90*/  R2UR UR4, R16.reuse ;  /* 0x00000000100472ca */ /* 0x040fe200000e0000 */
[----:B------:R-:W-:Y:S05]  /*6ba0*/  VIADD R0, R16, 0x20 ;  /* 0x0000002010007836 */ /* 0x000fea0000000000 */
[----:B------:R-:W-:Y:S04]  /*6bb0*/  SHF.R.U32.HI R0, RZ, 0x15, R0 ;  /* 0x00000015ff007819 */ /* 0x000fe80000011600 */
[----:B------:R-:W-:Y:S03]  /*6bc0*/  LOP3.LUT P0, RZ, R0, 0x3, R130, 0x48, !PT ;  /* 0x0000000300ff7812 */ /* 0x000fe60007804882 */
[----:B------:R-:W3:Y:S10]  /*6bd0*/  LDTM.16dp256bit.x2 R56, tmem[UR4+0x10] ;  /* 0x00001004003879ee */ /* 0x000ef400080a0000 */
        /* <DEDUP_REMOVED lines=17> */
.L_x_115:
        /* <DEDUP_REMOVED lines=23> */
.L_x_116:
        /* <DEDUP_REMOVED lines=23> */
.L_x_117:
        /* <DEDUP_REMOVED lines=23> */
.L_x_118:
        /* <DEDUP_REMOVED lines=23> */
.L_x_119:
[----:B------:R-:W-:Y:S01]  /*72b0*/  ISETP.NE.AND P0, PT, R136, RZ, PT ;  /* 0x000000ff8800720c */ /* 0x000fe20003f05270 */
[----:B------:R-:W-:Y:S05]  /*72c0*/  WARPSYNC.ALL ;  /* 0x0000000000007948 */ /* 0x000fea0003800000 */
[----:B------:R-:W-:Y:S01]  /*72d0*/  HADD2.F32 R75, -RZ, R79.H0_H0 ;  /* 0x2000004fff4b7230 */ /* 0x000fe20000004100 */
[----:B------:R-:W-:Y:S01]  /*72e0*/  R2UR UR4, R16 ;  /* 0x00000000100472ca */ /* 0x000fe200000e0000 */
[C---:B----4-:R-:W-:Y:S01]  /*72f0*/  FMUL R0, R73.reuse, R64 ;  /* 0x0000004049007220 */ /* 0x050fe20000400000 */
[--C-:B--2---:R-:W-:Y:S02]  /*7300*/  HADD2.F32 R64, -RZ, R80.reuse.H0_H0 ;  /* 0x20000050ff407230 */ /* 0x104fe40000004100 */
[C---:B------:R-:W-:Y:S01]  /*7310*/  FMUL R3, R73.reuse, R65 ;  /* 0x0000004149037220 */ /* 0x040fe20000400000 */
[----:B------:R-:W-:Y:S02]  /*7320*/  HADD2.F32 R65, -RZ, R80.H1_H1 ;  /* 0x30000050ff417230 */ /* 0x000fe40000004100 */
[C---:B------:R-:W-:Y:S01]  /*7330*/  FMUL R12, R73.reuse, R66 ;  /* 0x00000042490c7220 */ /* 0x040fe20000400000 */
[--C-:B------:R-:W-:Y:S02]  /*7340*/  HADD2.F32 R66, -RZ, R81.reuse.H0_H0 ;  /* 0x20000051ff427230 */ /* 0x100fe40000004100 */
[C---:B------:R-:W-:Y:S01]  /*7350*/  FFMA R0, R74.reuse, R64, R0 ;  /* 0x000000404a007223 */ /* 0x040fe20000000000 */
[C---:B------:R-:W-:Y:S01]  /*7360*/  FMUL R13, R73.reuse, R67 ;  /* 0x00000043490d7220 */ /* 0x040fe20000400000 */
[----:B------:R-:W-:Y:S02]  /*7370*/  HADD2.F32 R67, -RZ, R81.H1_H1 ;  /* 0x30000051ff437230 */ /* 0x000fe40000004100 */
[C---:B------:R-:W-:Y:S01]  /*7380*/  FFMA R3, R74.reuse, R65, R3 ;  /* 0x000000414a037223 */ /* 0x040fe20000000003 */
[C---:B------:R-:W-:Y:S01]  /*7390*/  FFMA R12, R74.reuse, R66, R12 ;  /* 0x000000424a0c7223 */ /* 0x040fe2000000000c */
[----:B------:R-:W-:Y:S01]  /*73a0*/  FMUL R14, R73, R68 ;  /* 0x00000044490e7220 */ /* 0x000fe20000400000 */
[----:B-1----:R-:W1:Y:S01]  /*73b0*/  LDTM.16dp256bit.x2 R4, tmem[UR4+0x60] ;  /* 0x00006004000479ee */ /* 0x002e6200080a0000 */
[----:B------:R-:W-:Y:S01]  /*73c0*/  NOP ;  /* 0x0000000000007918 */ /* 0x000fe20000000000 */
[----:B------:R-:W-:Y:S01]  /*73d0*/  F2FP.F16.F32.PACK_AB R64, R3, R0 ;  /* 0x000000000340723e */ /* 0x000fe200000000ff */
[C---:B------:R-:W-:Y:S01]  /*73e0*/  FFMA R13, R74.reuse, R67, R13 ;  /* 0x000000434a0d7223 */ /* 0x040fe2000000000d */
[--C-:B------:R-:W-:Y:S02]  /*73f0*/  HADD2.F32 R68, -RZ, R82.reuse.H0_H0 ;  /* 0x20000052ff447230 */ /* 0x100fe40000004100 */
[----:B------:R-:W-:Y:S01]  /*7400*/  FMUL R15, R73, R69 ;  /* 0x00000045490f7220 */ /* 0x000fe20000400000 */
[----:B------:R-:W-:Y:S01]  /*7410*/  R2UR UR5, R17 ;  /* 0x00000000110572ca */ /* 0x000fe200000e0000 */
[----:B------:R-:W-:Y:S01]  /*7420*/  FMUL R16, R73, R70 ;  /* 0x0000004649107220 */ /* 0x000fe20000400000 */
[----:B------:R-:W-:Y:S01]  /*7430*/  HADD2.F32 R69, -RZ, R82.H1_H1 ;  /* 0x30000052ff457230 */ /* 0x000fe20000004100 */
[----:B------:R-:W-:Y:S01]  /*7440*/  F2FP.F16.F32.PACK_AB R65, R13, R12 ;  /* 0x0000000c0d41723e */ /* 0x000fe200000000ff */
[C---:B------:R-:W-:Y:S01]  /*7450*/  FFMA R14, R74.reuse, R68, R14 ;  /* 0x000000444a0e7223 */ /* 0x040fe2000000000e */
[C---:B------:R-:W-:Y:S01]  /*7460*/  FMUL R17, R73.reuse, R71 ;  /* 0x0000004749117220 */ /* 0x040fe20000400000 */
[--C-:B------:R-:W-:Y:S02]  /*7470*/  HADD2.F32 R70, -RZ, R83.reuse.H0_H0 ;  /* 0x20000053ff467230 */ /* 0x100fe40000004100 */
[C---:B------:R-:W-:Y:S01]  /*7480*/  FFMA R15, R74.reuse, R69, R15 ;  /* 0x000000454a0f7223 */ /* 0x040fe2000000000f */
[----:B------:R-:W-:Y:S02]  /*7490*/  HADD2.F32 R71, -RZ, R83.H1_H1 ;  /* 0x30000053ff477230 */ /* 0x000fe40000004100 */
[C---:B------:R-:W-:Y:S01]  /*74a0*/  FMUL R20, R73.reuse, R58 ;  /* 0x0000003a49147220 */ /* 0x040fe20000400000 */
[----:B------:R-:W-:Y:S01]  /*74b0*/  FMUL R21, R73, R59 ;  /* 0x0000003b49157220 */ /* 0x000fe20000400000 */
[--C-:B------:R-:W-:Y:S01]  /*74c0*/  HADD2.F32 R58, -RZ, R76.reuse.H0_H0 ;  /* 0x2000004cff3a7230 */ /* 0x100fe20000004100 */
[----:B------:R-:W-:Y:S01]  /*74d0*/  F2FP.F16.F32.PACK_AB R66, R15, R14 ;  /* 0x0000000e0f42723e */ /* 0x000fe200000000ff */
[C---:B------:R-:W-:Y:S01]  /*74e0*/  FFMA R16, R74.reuse, R70, R16 ;  /* 0x000000464a107223 */ /* 0x040fe20000000010 */
[C---:B------:R-:W-:Y:S01]  /*74f0*/  FFMA R17, R74.reuse, R71, R17 ;  /* 0x000000474a117223 */ /* 0x040fe20000000011 */
[----:B------:R-:W-:Y:S01]  /*7500*/  UIADD3 UR4, UPT, UPT, UR5, 0x190, URZ ;  /* 0x0000019005047890 */ /* 0x000fe2000fffe0ff */
[C---:B------:R-:W-:Y:S01]  /*7510*/  FMUL R18, R73.reuse, R56 ;  /* 0x0000003849127220 */ /* 0x040fe20000400000 */
[----:B------:R-:W-:Y:S02]  /*7520*/  HADD2.F32 R59, -RZ, R76.H1_H1 ;  /* 0x3000004cff3b7230 */ /* 0x000fe40000004100 */
[----:B------:R-:W-:Y:S01]  /*7530*/  FMUL R22, R73, R60 ;  /* 0x0000003c49167220 */ /* 0x000fe20000400000 */
[----:B------:R-:W-:Y:S01]  /*7540*/  UPRMT UR4, UR44, 0x654, UR4 ;  /* 0x000006542c047896 */ /* 0x000fe20008000004 */
[----:B------:R-:W-:Y:S01]  /*7550*/  F2FP.F16.F32.PACK_AB R67, R17, R16 ;  /* 0x000000101143723e */ /* 0x000fe200000000ff */
[C---:B------:R-:W-:Y:S01]  /*7560*/  FFMA R18, R74.reuse, R58, R18 ;  /* 0x0000003a4a127223 */ /* 0x040fe20000000012 */
[--C-:B------:R-:W-:Y:S02]  /*7570*/  HADD2.F32 R60, -RZ, R77.reuse.H0_H0 ;  /* 0x2000004dff3c7230 */ /* 0x100fe40000004100 */
[C---:B------:R-:W-:Y:S01]  /*7580*/  FMUL R19, R73.reuse, R57 ;  /* 0x0000003949137220 */ /* 0x040fe20000400000 */
[C---:B------:R-:W-:Y:S01]  /*7590*/  FMUL R23, R73.reuse, R61 ;  /* 0x0000003d49177220 */ /* 0x040fe20000400000 */
[----:B------:R-:W-:Y:S02]  /*75a0*/  HADD2.F32 R61, -RZ, R77.H1_H1 ;  /* 0x3000004dff3d7230 */ /* 0x000fe40000004100 */
[----:B------:R-:W-:Y:S01]  /*75b0*/  FMUL R56, R73, R62 ;  /* 0x0000003e49387220 */ /* 0x000fe20000400000 */
[C---:B------:R-:W-:Y:S01]  /*75c0*/  FFMA R19, R74.reuse, R59, R19 ;  /* 0x0000003b4a137223 */ /* 0x040fe20000000013 */
[--C-:B------:R-:W-:Y:S01]  /*75d0*/  HADD2.F32 R62, -RZ, R78.reuse.H0_H0 ;  /* 0x2000004eff3e7230 */ /* 0x100fe20000004100 */
[----:B-1----:R-:W-:Y:S01]  /*75e0*/  SYNCS.ARRIVE.TRANS64.RED.A1T0 RZ, [UR4], RZ ;  /* 0x000000ffffff79a7 */ /* 0x002fe20008100404 */
[C---:B------:R-:W-:Y:S01]  /*75f0*/  FFMA R20, R74.reuse, R60, R20 ;  /* 0x0000003c4a147223 */ /* 0x040fe20000000014 */
[C---:B------:R-:W-:Y:S01]  /*7600*/  FFMA R21, R74.reuse, R61, R21 ;  /* 0x0000003d4a157223 */ /* 0x040fe20000000015 */
[----:B------:R-:W-:Y:S01]  /*7610*/  HADD2.F32 R76, -RZ, R79.H1_H1 ;  /* 0x3000004fff4c7230 */ /* 0x000fe20000004100 */
[----:B------:R-:W-:Y:S01]  /*7620*/  F2FP.F16.F32.PACK_AB R12, R19, R18 ;  /* 0x00000012130c723e */ /* 0x000fe200000000ff */
[C---:B------:R-:W-:Y:S01]  /*7630*/  FFMA R22, R74.reuse, R62, R22 ;  /* 0x0000003e4a167223 */ /* 0x040fe20000000016 */
[----:B------:R-:W-:Y:S01]  /*7640*/  FMUL R57, R73, R63 ;  /* 0x0000003f49397220 */ /* 0x000fe20000400000 */
[----:B------:R-:W-:Y:S01]  /*7650*/  HADD2.F32 R63, -RZ, R78.H1_H1 ;  /* 0x3000004eff3f7230 */ /* 0x000fe20000004100 */
[----:B------:R-:W-:Y:S01]  /*7660*/  F2FP.F16.F32.PACK_AB R13, R21, R20 ;  /* 0x00000014150d723e */ /* 0x000fe200000000ff */
[--C-:B------:R-:W-:Y:S02]  /*7670*/  HADD2.F32 R77, -RZ, R84.reuse.H0_H0 ;  /* 0x20000054ff4d7230 */ /* 0x100fe40000004100 */
[C---:B------:R-:W-:Y:S01]  /*7680*/  FMUL R48, R73.reuse, R48 ;  /* 0x0000003049307220 */ /* 0x040fe20000400000 */
[----:B------:R-:W-:Y:S02]  /*7690*/  HADD2.F32 R78, -RZ, R84.H1_H1 ;  /* 0x30000054ff4e7230 */ /* 0x000fe40000004100 */
[C---:B------:R-:W-:Y:S01]  /*76a0*/  FFMA R23, R74.reuse, R63, R23 ;  /* 0x0000003f4a177223 */ /* 0x040fe20000000017 */
[C---:B------:R-:W-:Y:S01]  /*76b0*/  FFMA R56, R74.reuse, R75, R56 ;  /* 0x0000004b4a387223 */ /* 0x040fe20000000038 */
[C---:B------:R-:W-:Y:S01]  /*76c0*/  FFMA R57, R74.reuse, R76, R57 ;  /* 0x0000004c4a397223 */ /* 0x040fe20000000039 */
[C---:B------:R-:W-:Y:S01]  /*76d0*/  FFMA R48, R74.reuse, R77, R48 ;  /* 0x0000004d4a307223 */ /* 0x040fe20000000030 */
[----:B------:R-:W-:Y:S01]  /*76e0*/  FMUL R49, R73, R49 ;  /* 0x0000003149317220 */ /* 0x000fe20000400000 */
[--C-:B------:R-:W-:Y:S01]  /*76f0*/  HADD2.F32 R79, -RZ, R85.reuse.H0_H0 ;  /* 0x20000055ff4f7230 */ /* 0x100fe20000004100 */
[----:B------:R-:W-:Y:S01]  /*7700*/  F2FP.F16.F32.PACK_AB R14, R23, R22 ;  /* 0x00000016170e723e */ /* 0x000fe200000000ff */
[----:B------:R-:W-:Y:S01]  /*7710*/  FMUL R50, R73, R50 ;  /* 0x0000003249327220 */ /* 0x000fe20000400000 */
[----:B------:R-:W-:Y:S01]  /*7720*/  HADD2.F32 R80, -RZ, R85.H1_H1 ;  /* 0x30000055ff507230 */ /* 0x000fe20000004100 */
[----:B------:R-:W-:Y:S01]  /*7730*/  F2FP.F16.F32.PACK_AB R15, R57, R56 ;  /* 0x00000038390f723e */ /* 0x000fe200000000ff */
[C---:B------:R-:W-:Y:S01]  /*7740*/  FFMA R49, R74.reuse, R78, R49 ;  /* 0x0000004e4a317223 */ /* 0x040fe20000000031 */
[C---:B------:R-:W-:Y:S01]  /*7750*/  FFMA R50, R74.reuse, R79, R50 ;  /* 0x0000004f4a327223 */ /* 0x040fe20000000032 */
[C---:B------:R-:W-:Y:S01]  /*7760*/  FMUL R51, R73.reuse, R51 ;  /* 0x0000003349337220 */ /* 0x040fe20000400000 */
[--C-:B------:R-:W-:Y:S02]  /*7770*/  HADD2.F32 R81, -RZ, R86.reuse.H0_H0 ;  /* 0x20000056ff517230 */ /* 0x100fe40000004100 */
        /* <DEDUP_REMOVED lines=37> */
[----:B------:R-:W-:Y:S01]  /*79d0*/  MOV R0, UR45 ;  /* 0x0000002d00007c02 */ /* 0x000fe20008000f00 */
[C---:B------:R-:W-:Y:S01]  /*79e0*/  FFMA R45, R74.reuse, R90, R45 ;  /* 0x0000005a4a2d7223 */ /* 0x040fe2000000002d */
[----:B------:R-:W-:Y:S01]  /*79f0*/  F2FP.F16.F32.PACK_AB R41, R43, R42 ;  /* 0x0000002a2b29723e */ /* 0x000fe200000000ff */
[----:B------:R-:W-:Y:S01]  /*7a00*/  FFMA R46, R74, R91, R46 ;  /* 0x0000005b4a2e7223 */ /* 0x000fe2000000002e */
[----:B------:R-:W-:Y:S01]  /*7a10*/  FMUL R47, R73, R47 ;  /* 0x0000002f492f7220 */ /* 0x000fe20000400000 */
[--C-:B------:R-:W-:Y:S01]  /*7a20*/  HADD2.F32 R93, -RZ, R100.reuse.H0_H0 ;  /* 0x20000064ff5d7230 */ /* 0x100fe20000004100 */
[----:B------:R-:W-:Y:S01]  /*7a30*/  F2FP.F16.F32.PACK_AB R42, R45, R44 ;  /* 0x0000002c2d2a723e */ /* 0x000fe200000000ff */
[----:B------:R-:W-:Y:S02]  /*7a40*/  IMAD R0, R0, 0x1c00, R128 ;  /* 0x00001c0000007824 */ /* 0x000fe400078e0280 */
[----:B------:R-:W-:Y:S01]  /*7a50*/  FFMA R47, R74, R92, R47 ;  /* 0x0000005c4a2f7223 */ /* 0x000fe2000000002f */
[C---:B------:R-:W-:Y:S01]  /*7a60*/  FMUL R32, R73.reuse, R32 ;  /* 0x0000002049207220 */ /* 0x040fe20000400000 */
[----:B------:R-:W-:Y:S02]  /*7a70*/  HADD2.F32 R94, -RZ, R100.H1_H1 ;  /* 0x30000064ff5e7230 */ /* 0x000fe40000004100 */
[----:B------:R-:W-:Y:S01]  /*7a80*/  FMUL R33, R73, R33 ;  /* 0x0000002149217220 */ /* 0x000fe20000400000 */
[--C-:B------:R-:W-:Y:S01]  /*7a90*/  HADD2.F32 R95, -RZ, R101.reuse.H0_H0 ;  /* 0x20000065ff5f7230 */ /* 0x100fe20000004100 */
[----:B------:R-:W-:Y:S01]  /*7aa0*/  LEA R0, R0, UR46, 0x1 ;  /* 0x0000002e00007c11 */ /* 0x000fe2000f8e08ff */
[C---:B------:R-:W-:Y:S01]  /*7ab0*/  FFMA R32, R74.reuse, R93, R32 ;  /* 0x0000005d4a207223 */ /* 0x040fe20000000020 */
[----:B------:R-:W-:Y:S01]  /*7ac0*/  F2FP.F16.F32.PACK_AB R43, R47, R46 ;  /* 0x0000002e2f2b723e */ /* 0x000fe200000000ff */
[C---:B------:R-:W-:Y:S01]  /*7ad0*/  FFMA R33, R74.reuse, R94, R33 ;  /* 0x0000005e4a217223 */ /* 0x040fe20000000021 */
[C---:B------:R-:W-:Y:S01]  /*7ae0*/  FMUL R34, R73.reuse, R34 ;  /* 0x0000002249227220 */ /* 0x040fe20000400000 */
[----:B------:R-:W-:Y:S01]  /*7af0*/  HADD2.F32 R96, -RZ, R101.H1_H1 ;  /* 0x30000065ff607230 */ /* 0x000fe20000004100 */
[----:B------:R1:W-:Y:S01]  /*7b00*/  STSM.16.M88.4 [R0+0x300], R64 ;  /* 0x0003004000007844 */ /* 0x0003e20000000200 */
[----:B------:R-:W-:Y:S01]  /*7b10*/  FMUL R35, R73, R35 ;  /* 0x0000002349237220 */ /* 0x000fe20000400000 */
[--C-:B------:R-:W-:Y:S01]  /*7b20*/  HADD2.F32 R97, -RZ, R102.reuse.H0_H0 ;  /* 0x20000066ff617230 */ /* 0x100fe20000004100 */
[----:B------:R-:W-:Y:S05]  /*7b30*/  F2FP.F16.F32.PACK_AB R32, R33, R32 ;  /* 0x000000202120723e */ /* 0x000fea00000000ff */
[----:B------:R1:W-:Y:S01]  /*7b40*/  STSM.16.M88.4 [R0+0xb00], R12 ;  /* 0x000b000c00007844 */ /* 0x0003e20000000200 */
[C---:B------:R-:W-:Y:S01]  /*7b50*/  FFMA R34, R74.reuse, R95, R34 ;  /* 0x0000005f4a227223 */ /* 0x040fe20000000022 */
[C---:B------:R-:W-:Y:S01]  /*7b60*/  FFMA R35, R74.reuse, R96, R35 ;  /* 0x000000604a237223 */ /* 0x040fe20000000023 */
[C---:B------:R-:W-:Y:S01]  /*7b70*/  FMUL R36, R73.reuse, R36 ;  /* 0x0000002449247220 */ /* 0x040fe20000400000 */
[----:B------:R-:W-:Y:S04]  /*7b80*/  HADD2.F32 R98, -RZ, R102.H1_H1 ;  /* 0x30000066ff627230 */ /* 0x000fe80000004100 */
        /* <DEDUP_REMOVED lines=8> */
[----:B------:R-:W-:Y:S02]  /*7c10*/  HADD2.F32 R100, -RZ, R103.H1_H1 ;  /* 0x30000067ff647230 */ /* 0x000fe40000004100 */
[----:B------:R-:W-:Y:S01]  /*7c20*/  FMUL R39, R73, R39 ;  /* 0x0000002749277220 */ /* 0x000fe20000400000 */
[--C-:B------:R-:W-:Y:S01]  /*7c30*/  HADD2.F32 R101, -RZ, R108.reuse.H0_H0 ;  /* 0x2000006cff657230 */ /* 0x100fe20000004100 */
[----:B------:R-:W-:Y:S01]  /*7c40*/  F2FP.F16.F32.PACK_AB R34, R37, R36 ;  /* 0x000000242522723e */ /* 0x000fe200000000ff */
        /* <DEDUP_REMOVED lines=10> */
[----:B------:R-:W-:Y:S01]  /*7cf0*/  HADD2.F32 R104, -RZ, R109.H1_H1 ;  /* 0x3000006dff687230 */ /* 0x000fe20000004100 */
[----:B------:R1:W-:Y:S01]  /*7d00*/  STSM.16.M88.4 [R0+0x2300], R32 ;  /* 0x0023002000007844 */ /* 0x0003e20000000200 */
        /* <DEDUP_REMOVED lines=14> */
[C---:B------:R-:W-:Y:S01]  /*7df0*/  FMUL R31, R73.reuse, R31 ;  /* 0x0000001f491f7220 */ /* 0x040fe20000400000 */
[--C-:B------:R-:W-:Y:S02]  /*7e00*/  HADD2.F32 R109, -RZ, R116.reuse.H0_H0 ;  /* 0x20000074ff6d7230 */ /* 0x100fe40000004100 */
[C---:B------:R-:W-:Y:S01]  /*7e10*/  FMUL R4, R73.reuse, R4 ;  /* 0x0000000449047220 */ /* 0x040fe20000400000 */
[----:B------:R-:W-:Y:S02]  /*7e20*/  HADD2.F32 R110, -RZ, R116.H1_H1 ;  /* 0x30000074ff6e7230 */ /* 0x000fe40000004100 */
[C---:B------:R-:W-:Y:S01]  /*7e30*/  FMUL R5, R73.reuse, R5 ;  /* 0x0000000549057220 */ /* 0x040fe20000400000 */
[--C-:B------:R-:W-:Y:S02]  /*7e40*/  HADD2.F32 R111, -RZ, R117.reuse.H0_H0 ;  /* 0x20000075ff6f7230 */ /* 0x100fe40000004100 */
[C---:B------:R-:W-:Y:S01]  /*7e50*/  FFMA R30, R74.reuse, R107, R30 ;  /* 0x0000006b4a1e7223 */ /* 0x040fe2000000001e */
[----:B------:R-:W-:Y:S02]  /*7e60*/  HADD2.F32 R112, -RZ, R117.H1_H1 ;  /* 0x30000075ff707230 */ /* 0x000fe40000004100 */
[C---:B------:R-:W-:Y:S01]  /*7e70*/  FMUL R6, R73.reuse, R6 ;  /* 0x0000000649067220 */ /* 0x040fe20000400000 */
[C---:B------:R-:W-:Y:S01]  /*7e80*/  FFMA R31, R74.reuse, R108, R31 ;  /* 0x0000006c4a1f7223 */ /* 0x040fe2000000001f */
[--C-:B------:R-:W-:Y:S02]  /*7e90*/  HADD2.F32 R113, -RZ, R118.reuse.H0_H0 ;  /* 0x20000076ff717230 */ /* 0x100fe40000004100 */
[C---:B------:R-:W-:Y:S01]  /*7ea0*/  FMUL R7, R73.reuse, R7 ;  /* 0x0000000749077220 */ /* 0x040fe20000400000 */
        /* <DEDUP_REMOVED lines=10> */
[----:B------:R-:W-:Y:S01]  /*7f50*/  FMUL R11, R73, R11 ;  /* 0x0000000b490b7220 */ /* 0x000fe20000400000 */
[C---:B------:R-:W-:Y:S01]  /*7f60*/  FFMA R8, R74.reuse, R113, R8 ;  /* 0x000000714a087223 */ /* 0x040fe20000000008 */
[C---:B------:R-:W-:Y:S01]  /*7f70*/  FFMA R9, R74.reuse, R114, R9 ;  /* 0x000000724a097223 */ /* 0x040fe20000000009 */
[C---:B------:R-:W-:Y:S01]  /*7f80*/  FFMA R10, R74.reuse, R115, R10 ;  /* 0x000000734a0a7223 */ /* 0x040fe2000000000a */
[----:B------:R-:W-:Y:S01]  /*7f90*/  FFMA R11, R74, R116, R11 ;  /* 0x000000744a0b7223 */ /* 0x000fe2000000000b */
[----:B------:R-:W-:Y:S01]  /*7fa0*/  F2FP.F16.F32.PACK_AB R26, R29, R28 ;  /* 0x0000001c1d1a723e */ /* 0x000fe200000000ff */
[----:B------:R-:W-:Y:S01]  /*7fb0*/  UIADD3 UR7, UPT, UPT, UR45, 0x1, URZ ;  /* 0x000000012d077890 */ /* 0x000fe2000fffe0ff */
[----:B------:R-:W-:Y:S01]  /*7fc0*/  F2FP.F16.F32.PACK_AB R27, R31, R30 ;  /* 0x0000001e1f1b723e */ /* 0x000fe200000000ff */
[----:B------:R-:W-:Y:S01]  /*7fd0*/  BSSY.RECONVERGENT B0, `(.L_x_120) ;  /* 0x0000035000007945 */ /* 0x000fe20003800200 */
[----:B------:R-:W-:Y:S02]  /*7fe0*/  F2FP.F16.F32.PACK_AB R4, R5, R4 ;  /* 0x000000040504723e */ /* 0x000fe400000000ff */
[----:B------:R-:W-:Y:S01]  /*7ff0*/  F2FP.F16.F32.PACK_AB R5, R7, R6 ;  /* 0x000000060705723e */ /* 0x000fe200000000ff */
[----:B------:R1:W-:Y:S01]  /*8000*/  STSM.16.M88.4 [R0+0x2b00], R24 ;  /* 0x002b001800007844 */ /* 0x0003e20000000200 */
[----:B------:R-:W-:Y:S02]  /*8010*/  F2FP.F16.F32.PACK_AB R6, R9, R8 ;  /* 0x000000080906723e */ /* 0x000fe400000000ff */
[----:B------:R-:W-:Y:S05]  /*8020*/  F2FP.F16.F32.PACK_AB R7, R11, R10 ;  /* 0x0000000a0b07723e */ /* 0x000fea00000000ff */
[----:B------:R1:W-:Y:S01]  /*8030*/  STSM.16.M88.4 [R0+0x3300], R4 ;  /* 0x0033000400007844 */ /* 0x0003e20000000200 */
[----:B------:R-:W-:Y:S01]  /*8040*/  @!PT LDS RZ, [RZ] ;  /* 0x00000000fffff984 */ /* 0x000fe20000000800 */
[----:B------:R-:W-:Y:S01]  /*8050*/  @!PT LDS RZ, [RZ] ;  /* 0x00000000fffff984 */ /* 0x000fe20000000800 */
[----:B------:R-:W-:Y:S01]  /*8060*/  @!PT LDS RZ, [RZ] ;  /* 0x00000000fffff984 */ /* 0x000fe20000000800 */
[----:B------:R-:W-:Y:S01]  /*8070*/  @!PT LDS RZ, [RZ] ;  /* 0x00000000fffff984 */ /* 0x000fe20000000800 */
[----:B------:R2:W-:Y:S07]  /*8080*/  MEMBAR.ALL.CTA ;  /* 0x0000000000007992 */ /* 0x0005ee0000008000 */
[----:B--2---:R-:W2:Y:S02]  /*8090*/  FENCE.VIEW.ASYNC.S ;  /* 0x00000000000073c6 */ /* 0x004ea40000000000 */
[----:B--2---:R-:W-:Y:S06]  /*80a0*/  BAR.SYNC.DEFER_BLOCKING 0x1, 0x80 ;  /* 0x0042000000007b1d */ /* 0x004fec0000010000 */
[----:B------:R-:W-:Y:S05]  /*80b0*/  @P0 BRA `(.L_x_121) ;  /* 0x0000000000980947 */ /* 0x000fea0003800000 */
[----:B------:R-:W2:Y:S01]  /*80c0*/  LDCU.64 UR12, c[0x0][0x348] ;  /* 0x00006900ff0c77ac */ /* 0x000ea20008000a00 */
[----:B------:R-:W-:Y:S02]  /*80d0*/  UIMAD UR6, UR45, 0x3800, UR46 ;  /* 0x000038002d0678a4 */ /* 0x000fe4000f8e022e */
[----:B------:R-:W-:Y:S02]  /*80e0*/  UIMAD UR9, UR48, 0x70, URZ ;  /* 0x00000070300978a4 */ /* 0x000fe4000f8e02ff */
[----:B------:R-:W-:Y:S02]  /*80f0*/  USHF.L.U32 UR10, UR47, 0x6, URZ ;  /* 0x000000062f0a7899 */ /* 0x000fe400080006ff */
[----:B------:R-:W-:Y:S01]  /*8100*/  UIADD3 UR8, UPT, UPT, UR6, 0x300, URZ ;  /* 0x0000030006087890 */ /* 0x000fe2000fffe0ff */
[----:B------:R-:W-:Y:S01]  /*8110*/  UMOV UR11, UR36 ;  /* 0x00000024000b7c82 */ /* 0x000fe20008000000 */
[----:B------:R-:W-:Y:S01]  /*8120*/  UMOV UR15, UR36 ;  /* 0x00000024000f7c82 */ /* 0x000fe20008000000 */
[----:B------:R-:W-:Y:S02]  /*8130*/  UIADD3 UR25, UPT, UPT, UR9, 0x20, URZ ;  /* 0x0000002009197890 */ /* 0x000fe4000fffe0ff */
[----:B------:R-:W-:Y:S01]  /*8140*/  UMOV UR14, UR10 ;  /* 0x0000000a000e7c82 */ /* 0x000fe20008000000 */
[----:B------:R-:W-:Y:S02]  /*8150*/  UIADD3 UR24, UPT, UPT, UR6, 0x1300, URZ ;  /* 0x0000130006187890 */ /* 0x000fe4000fffe0ff */
[----:B--2---:R-:W-:Y:S02]  /*8160*/  UIADD3 UR4, UP0, UPT, UR12, 0x680, URZ ;  /* 0x000006800c047890 */ /* 0x004fe4000ff1e0ff */
[----:B------:R-:W-:Y:S02]  /*8170*/  UIADD3 UR12, UPT, UPT, UR6, 0xb00, URZ ;  /* 0x00000b00060c7890 */ /* 0x000fe4000fffe0ff */
[----:B------:R-:W-:Y:S02]  /*8180*/  UIADD3.X UR5, UPT, UPT, URZ, UR13, URZ, UP0, !UPT ;  /* 0x0000000dff057290 */ /* 0x000fe400087fe4ff */
[----:B------:R-:W-:Y:S01]  /*8190*/  UIADD3 UR13, UPT, UPT, UR9, 0x10, URZ ;  /* 0x00000010090d7890 */ /* 0x000fe2000fffe0ff */
[----:B------:R-:W-:Y:S01]  /*81a0*/  UMOV UR27, UR36 ;  /* 0x00000024001b7c82 */ /* 0x000fe20008000000 */
[----:B------:R-:W-:Y:S01]  /*81b0*/  UMOV UR26, UR10 ;  /* 0x0000000a001a7c82 */ /* 0x000fe20008000000 */
[----:B------:R-:W-:Y:S02]  /*81c0*/  UIADD3 UR29, UPT, UPT, UR9, 0x30, URZ ;  /* 0x00000030091d7890 */ /* 0x000fe4000fffe0ff */
[----:B------:R-:W-:Y:S02]  /*81d0*/  UIADD3 UR28, UPT, UPT, UR6, 0x1b00, URZ ;  /* 0x00001b00061c7890 */ /* 0x000fe4000fffe0ff */
[----:B------:R2:W-:Y:S01]  /*81e0*/  UTMASTG.3D [UR8], [UR4] ;  /* 0x00000008040073b5 */ /* 0x0005e20008010000 */
[----:B------:R-:W-:Y:S01]  /*81f0*/  UMOV UR31, UR36 ;  /* 0x00000024001f7c82 */ /* 0x000fe20008000000 */
[----:B------:R-:W-:Y:S01]  /*8200*/  UMOV UR30, UR10 ;  /* 0x0000000a001e7c82 */ /* 0x000fe20008000000 */
[----:B------:R-:W-:Y:S02]  /*8210*/  UIADD3 UR21, UPT, UPT, UR9, 0x40, URZ ;  /* 0x0000004009157890 */ /* 0x000fe4000fffe0ff */
[----:B------:R-:W-:Y:S01]  /*8220*/  UIADD3 UR20, UPT, UPT, UR6, 0x2300, URZ ;  /* 0x0000230006147890 */ /* 0x000fe2000fffe0ff */
[----:B------:R-:W-:Y:S01]  /*8230*/  UMOV UR23, UR36 ;  /* 0x0000002400177c82 */ /* 0x000fe20008000000 */
[----:B------:R3:W-:Y:S01]  /*8240*/  UTMASTG.3D [UR12], [UR4] ;  /* 0x0000000c040073b5 */ /* 0x0007e20008010000 */
[----:B------:R-:W-:Y:S01]  /*8250*/  UMOV UR22, UR10 ;  /* 0x0000000a00167c82 */ /* 0x000fe20008000000 */
[----:B------:R-:W-:Y:S02]  /*8260*/  UIADD3 UR17, UPT, UPT, UR9, 0x50, URZ ;  /* 0x0000005009117890 */ /* 0x000fe4000fffe0ff */
[----:B------:R-:W-:Y:S01]  /*8270*/  UIADD3 UR16, UPT, UPT, UR6, 0x2b00, URZ ;  /* 0x00002b0006107890 */ /* 0x000fe2000fffe0ff */
[----:B------:R-:W-:Y:S01]  /*8280*/  UMOV UR19, UR36 ;  /* 0x0000002400137c82 */ /* 0x000fe20008000000 */
[----:B------:R-:W-:Y:S01]  /*8290*/  UMOV UR18, UR10 ;  /* 0x0000000a00127c82 */ /* 0x000fe20008000000 */
[----:B------:R3:W-:Y:S01]  /*82a0*/  UTMASTG.3D [UR24], [UR4] ;  /* 0x00000018040073b5 */ /* 0x0007e20008010000 */
[----:B------:R3:W-:Y:S01]  /*82b0*/  UTMASTG.3D [UR28], [UR4] ;  /* 0x0000001c040073b5 */ /* 0x0007e20008010000 */
[----:B------:R3:W-:Y:S01]  /*82c0*/  UTMASTG.3D [UR20], [UR4] ;  /* 0x00000014040073b5 */ /* 0x0007e20008010000 */
[----:B--2---:R-:W-:Y:S02]  /*82d0*/  UIADD3 UR9, UPT, UPT, UR9, 0x60, URZ ;  /* 0x0000006009097890 */ /* 0x004fe4000fffe0ff */
[----:B------:R-:W-:Y:S01]  /*82e0*/  UIADD3 UR8, UPT, UPT, UR6, 0x3300, URZ ;  /* 0x0000330006087890 */ /* 0x000fe2000fffe0ff */
[----:B------:R3:W-:Y:S08]  /*82f0*/  UTMASTG.3D [UR16], [UR4] ;  /* 0x00000010040073b5 */ /* 0x0007f00008010000 */
[----:B------:R3:W-:Y:S02]  /*8300*/  UTMASTG.3D [UR8], [UR4] ;  /* 0x00000008040073b5 */ /* 0x0007e40008010000 */
[----:B---3--:R0:W-:Y:S02]  /*8310*/  UTMACMDFLUSH ;  /* 0x00000000000079b7 */ /* 0x0081e40000000000 */
.L_x_121:
[----:B------:R-:W-:Y:S05]  /*8320*/  BSYNC.RECONVERGENT B0 ;  /* 0x0000000000007941 */ /* 0x000fea0003800200 */
.L_x_120:
[----:B------:R-:W-:Y:S04]  /*8330*/  BSSY.RECONVERGENT B0, `(.L_x_122) ;  /* 0x0000003000007945 */ /* 0x000fe80003800200 */
[----:B------:R-:W-:Y:S05]  /*8340*/  @P0 BRA `(.L_x_123) ;  /* 0x0000000000040947 */ /* 0x000fea0003800000 */
[----:B------:R-:W-:Y:S04]  /*8350*/  DEPBAR.LE SB0, 0x0 ;  /* 0x000080000000791a */ /* 0x000fe80000000000 */
.L_x_123:
[----:B------:R-:W-:Y:S05]  /*8360*/  BSYNC.RECONVERGENT B0 ;  /* 0x0000000000007941 */ /* 0x000fea0003800200 */
.L_x_122:
[----:B------:R-:W-:Y:S01]  /*8370*/  BAR.SYNC.DEFER_BLOCKING 0x1, 0x80 ;  /* 0x0042000000007b1d */ /* 0x000fe20000010000 */
[----:B------:R-:W-:Y:S01]  /*8380*/  UIADD3 UR49, UPT, UPT, UR49, 0x1, URZ ;  /* 0x0000000131317890 */ /* 0x000fe2000fffe0ff */
[----:B------:R-:W-:Y:S03]  /*8390*/  IADD3 R72, PT, PT, R72, 0x1, RZ ;  /* 0x0000000148487810 */ /* 0x000fe60007ffe0ff */
[----:B------:R-:W-:Y:S09]  /*83a0*/  UISETP.NE.AND UP0, UPT, UR49, URZ, UPT ;  /* 0x000000ff3100728c */ /* 0x000ff2000bf05270 */
[----:B------:R-:W-:Y:S05]  /*83b0*/  BRA.U !UP0, `(.L_x_124) ;  /* 0x0000000108287547 */ /* 0x000fea000b800000 */
[----:B------:R-:W-:Y:S01]  /*83c0*/  ISETP.NE.AND P0, PT, R137, RZ, PT ;  /* 0x000000ff8900720c */ /* 0x000fe20003f05270 */
[----:B-1----:R-:W1:Y:S11]  /*83d0*/  S2R R0, SR_CgaCtaId ;  /* 0x0000000000007919 */ /* 0x002e760000008800 */
[----:B------:R-:W-:Y:S01]  /*83e0*/  @!UPT UIADD3 URZ, UPT, UPT, URZ, URZ, URZ ;  /* 0x000000fffffff290 */ /* 0x000fe2000fffe0ff */
[C---:B------:R-:W-:Y:S01]  /*83f0*/  @P0 LEA R3, R132.reuse, UR46, 0x3 ;  /* 0x0000002e84030c11 */ /* 0x040fe2000f8e18ff */
[----:B------:R-:W-:Y:S04]  /*8400*/  VIADD R132, R132, 0x1 ;  /* 0x0000000184847836 */ /* 0x000fe80000000000 */
[----:B------:R-:W-:Y:S05]  /*8410*/  @P0 VIADD R3, R3, 0x130 ;  /* 0x0000013003030836 */ /* 0x000fea0000000000 */
[----:B-1----:R-:W-:Y:S04]  /*8420*/  @P0 PRMT R0, R0, 0x654, R3 ;  /* 0x0000065400000816 */ /* 0x002fe80000000003 */
[----:B------:R2:W-:Y:S01]  /*8430*/  @P0 SYNCS.ARRIVE.TRANS64.RED.A1T0 RZ, [R0+URZ], RZ ;  /* 0x000000ff00ff09a7 */ /* 0x0005e200081004ff */
[C---:B------:R-:W-:Y:S04]  /*8440*/  ISETP.NE.AND P0, PT, R132.reuse, 0x2, PT ;  /* 0x000000028400780c */ /* 0x040fe80003f05270 */
[----:B------:R-:W-:Y:S09]  /*8450*/  SEL R132, R132, RZ, P0 ;  /* 0x000000ff84847207 */ /* 0x000ff20000000000 */
.L_x_124:
[----:B------:R-:W-:Y:S01]  /*8460*/  ISETP.NE.AND P0, PT, R131, 0x2, PT ;  /* 0x000000028300780c */ /* 0x000fe20003f05270 */
[----:B------:R-:W-:Y:S01]  /*8470*/  UISETP.NE.AND UP1, UPT, UR56, URZ, UPT ;  /* 0x000000ff3800728c */ /* 0x000fe2000bf25270 */
[----:B------:R-:W-:Y:S01]  /*8480*/  ISETP.NE.AND P1, PT, R72, 0x4, PT ;  /* 0x000000044800780c */ /* 0x000fe20003f25270 */
[----:B------:R-:W-:Y:S01]  /*8490*/  UISETP.NE.AND UP0, UPT, UR7, 0x2, UPT ;  /* 0x000000020700788c */ /* 0x000fe2000bf05270 */
[----:B------:R-:W-:Y:S01]  /*84a0*/  SEL R3, RZ, 0x1, P0 ;  /* 0x00000001ff037807 */ /* 0x000fe20000000000 */
[----:B------:R-:W-:Y:S01]  /*84b0*/  UIADD3 UR48, UPT, UPT, UR37, UR58, URZ ;  /* 0x0000003a25307290 */ /* 0x000fe2000fffe0ff */
[----:B-12---:R-:W-:Y:S01]  /*84c0*/  SEL R0, RZ, 0x1, P1 ;  /* 0x00000001ff007807 */ /* 0x006fe20000800000 */
[----:B------:R-:W-:Y:S01]  /*84d0*/  USEL UR4, URZ, 0x1, UP0 ;  /* 0x00000001ff047887 */ /* 0x000fe20008000000 */
[----:B------:R-:W-:Y:S01]  /*84e0*/  LOP3.LUT R133, R133, R3, RZ, 0x3c, !PT ;  /* 0x0000000385857212 */ /* 0x000fe200078e3cff */
[----:B------:R-:W-:Y:S01]  /*84f0*/  UIADD3 UR47, UPT, UPT, UR38, UR59, URZ ;  /* 0x0000003b262f7290 */ /* 0x000fe2000fffe0ff */
[----:B------:R-:W-:Y:S01]  /*8500*/  LOP3.LUT R134, R134, R0, RZ, 0x3c, !PT ;  /* 0x0000000086867212 */ /* 0x000fe200078e3cff */
[----:B------:R-:W-:Y:S01]  /*8510*/  USEL UR45, UR7, URZ, UP0 ;  /* 0x000000ff072d7287 */ /* 0x000fe20008000000 */
[----:B------:R-:W-:Y:S01]  /*8520*/  SEL R131, R131, RZ, P0 ;  /* 0x000000ff83837207 */ /* 0x000fe20000000000 */
[----:B------:R-:W-:Y:S01]  /*8530*/  UMOV UR36, UR57 ;  /* 0x0000003900247c82 */ /* 0x000fe20008000000 */
[----:B------:R-:W-:Y:S02]  /*8540*/  SEL R72, R72, RZ, P1 ;  /* 0x000000ff48487207 */ /* 0x000fe40000800000 */
[----:B------:R-:W-:Y:S01]  /*8550*/  LOP3.LUT R135, R135, UR4, RZ, 0x3c, !PT ;  /* 0x0000000487877c12 */ /* 0x000fe2000f8e3cff */
[----:B------:R-:W-:Y:S06]  /*8560*/  BRA.U UP1, `(.L_x_125) ;  /* 0xffffffd101dc7547 */ /* 0x000fec000b83ffff */
[----:B------:R-:W-:-:S09]  /*8570*/  UISETP.NE.AND UP0, UPT, UR63, URZ, UPT ;  /* 0x000000ff3f00728c */ /* 0x000fd2000bf05270 */
[----:B------:R-:W-:Y:S05]  /*8580*/  BRA.U !UP0, `(.L_x_126) ;  /* 0x0000000108487547 */ /* 0x000fea000b800000 */
[----:B------:R-:W1:Y:S02]  /*8590*/  LDCU.64 UR4, c[0x0][0x890] ;  /* 0x00011200ff0477ac */ /* 0x000e640008000a00 */
[----:B-1----:R-:W-:-:S04]  /*85a0*/  UISETP.NE.U32.AND UP0, UPT, UR4, URZ, UPT ;  /* 0x000000ff0400728c */ /* 0x002fc8000bf05070 */
[----:B------:R-:W-:-:S09]  /*85b0*/  UISETP.NE.AND.EX UP0, UPT, UR5, URZ, UPT, UP0 ;  /* 0x000000ff0500728c */ /* 0x000fd2000bf05300 */
[----:B------:R-:W-:Y:S05]  /*85c0*/  BRA.U UP0, `(.L_x_127) ;  /* 0x00000001000c7547 */ /* 0x000fea000b800000 */
[----:B------:R-:W-:-:S13]  /*85d0*/  FSETP.NEU.AND P0, PT, R74, RZ, PT ;  /* 0x000000ff4a00720b */ /* 0x000fda0003f0d000 */
[----:B------:R-:W-:Y:S05]  /*85e0*/  @!P0 EXIT ;  /* 0x000000000000894d */ /* 0x000fea0003800000 */
[----:B------:R-:W-:Y:S05]  /*85f0*/  BRA `(.L_x_126) ;  /* 0x00000000002c7947 */ /* 0x000fea0003800000 */
.L_x_127:
[----:B------:R-:W-:Y:S01]  /*8600*/  LOP3.LUT P0, RZ, R129, 0xff, RZ, 0xc0, !PT ;  /* 0x000000ff81ff7812 */ /* 0x000fe2000780c0ff */
[----:B------:R-:W-:-:S12]  /*8610*/  BSSY.RECONVERGENT B0, `(.L_x_126) ;  /* 0x0000009000007945 */ /* 0x000fd80003800200 */
[----:B------:R-:W-:Y:S05]  /*8620*/  @P0 BRA `(.L_x_128) ;  /* 0x0000000000140947 */ /* 0x000fea0003800000 */
[----:B------:R-:W1:Y:S02]  /*8630*/  LDCU.64 UR4, c[0x0][0x888] ;  /* 0x00011100ff0477ac */ /* 0x000e640008000a00 */
[----:B-1----:R-:W-:-:S04]  /*8640*/  ISETP.NE.U32.AND P0, PT, RZ, UR4, PT ;  /* 0x00000004ff007c0c */ /* 0x002fc8000bf05070 */
[----:B------:R-:W-:-:S13]  /*8650*/  ISETP.NE.AND.EX P0, PT, RZ, UR5, PT, P0 ;  /* 0x00000005ff007c0c */ /* 0x000fda000bf05300 */
[----:B------:R-:W-:Y:S05]  /*8660*/  @!P0 EXIT ;  /* 0x000000000000894d */ /* 0x000fea0003800000 */
[----:B------:R-:W-:Y:S05]  /*8670*/  BRA `(.L_x_129) ;  /* 0x0000000000087947 */ /* 0x000fea0003800000 */
.L_x_128:
[----:B------:R-:W-:-:S13]  /*8680*/  FSETP.NEU.AND P0, PT, R74, RZ, PT ;  /* 0x000000ff4a00720b */ /* 0x000fda0003f0d000 */
[----:B------:R-:W-:Y:S05]  /*8690*/  @!P0 EXIT ;  /* 0x000000000000894d */ /* 0x000fea0003800000 */
.L_x_129:
[----:B------:R-:W-:Y:S05]  /*86a0*/  BSYNC.RECONVERGENT B0 ;  /* 0x0000000000007941 */ /* 0x000fea0003800200 */
.L_x_126:
[----:B------:R-:W-:-:S04]  /*86b0*/  DEPBAR.LE SB0, 0x0 ;  /* 0x000080000000791a */ /* 0x000fc80000000000 */
[----:B------:R-:W-:Y:S05]  /*86c0*/  EXIT ;  /* 0x000000000000794d */ /* 0x000fea0003800000 */
.L_x_25:
[----:B-1----:R1:W2:Y:S02]  /*86d0*/  SYNCS.PHASECHK.TRANS64.TRYWAIT P0, [R0+URZ+0x1c0], R2 ;  /* 0x0001c002000075a7 */ /* 0x0022a400080011ff */
[----:B--2---:R-:W-:Y:S05]  /*86e0*/  @!P0 NANOSLEEP.SYNCS 0x989680 ;  /* 0x009896800000895d */ /* 0x004fea0003900000 */
[----:B------:R-:W2:Y:S02]  /*86f0*/  @!P0 SYNCS.PHASECHK.TRANS64 P0, [R0+URZ+0x1c0], R2 ;  /* 0x0001c002000085a7 */ /* 0x000ea400080010ff */
[----:B--2---:R-:W-:Y:S05]  /*8700*/  @!P0 BRA `(.L_x_25) ;  /* 0xfffffffc00f08947 */ /* 0x004fea000383ffff */
[----:B------:R-:W-:Y:S05]  /*8710*/  BRA `(.L_x_130) ;  /* 0xffffff9000cc7947 */ /* 0x000fea000383ffff */
.L_x_28:
[----:B-1----:R-:W-:Y:S07]  /*8720*/  MOV R0, UR33 ;  /* 0x0000002100007c02 */ /* 0x002fee0008000f00 */
.L_x_131:
[----:B-1----:R1:W2:Y:S02]  /*8730*/  SYNCS.PHASECHK.TRANS64.TRYWAIT P0, [R0+URZ+0x90], R3 ;  /* 0x00009003000075a7 */ /* 0x0022a400080011ff */
[----:B--2---:R-:W-:Y:S05]  /*8740*/  @!P0 NANOSLEEP.SYNCS 0x989680 ;  /* 0x009896800000895d */ /* 0x004fea0003900000 */
[----:B------:R-:W2:Y:S02]  /*8750*/  @!P0 SYNCS.PHASECHK.TRANS64 P0, [R0+URZ+0x90], R3 ;  /* 0x00009003000085a7 */ /* 0x000ea400080010ff */
[----:B--2---:R-:W-:Y:S05]  /*8760*/  @!P0 BRA `(.L_x_131) ;  /* 0xfffffffc00f08947 */ /* 0x004fea000383ffff */
[----:B------:R-:W-:Y:S05]  /*8770*/  BRA `(.L_x_27) ;  /* 0xffffff94000c7947 */ /* 0x000fea000383ffff */
.L_x_35:
[----:B-1----:R-:W-:Y:S07]  /*8780*/  MOV R0, UR9 ;  /* 0x0000000900007c02 */ /* 0x002fee0008000f00 */
.L_x_132:
[----:B-1----:R1:W2:Y:S02]  /*8790*/  SYNCS.PHASECHK.TRANS64.TRYWAIT P0, [R0+URZ+0x90], R3 ;  /* 0x00009003000075a7 */ /* 0x0022a400080011ff */
[----:B--2---:R-:W-:Y:S05]  /*87a0*/  @!P0 NANOSLEEP.SYNCS 0x989680 ;  /* 0x009896800000895d */ /* 0x004fea0003900000 */
[----:B------:R-:W2:Y:S02]  /*87b0*/  @!P0 SYNCS.PHASECHK.TRANS64 P0, [R0+URZ+0x90], R3 ;  /* 0x00009003000085a7 */ /* 0x000ea400080010ff */
[----:B--2---:R-:W-:Y:S05]  /*87c0*/  @!P0 BRA `(.L_x_132) ;  /* 0xfffffffc00f08947 */ /* 0x004fea000383ffff */
[----:B------:R-:W-:Y:S05]  /*87d0*/  BRA `(.L_x_34) ;  /* 0xffffff9400cc7947 */ /* 0x000fea000383ffff */
.L_x_40:
[----:B-1----:R1:W2:Y:S02]  /*87e0*/  SYNCS.PHASECHK.TRANS64.TRYWAIT P0, [R3+URZ+0x150], R0 ;  /* 0x00015000030075a7 */ /* 0x0022a400080011ff */
[----:B--2---:R-:W-:Y:S05]  /*87f0*/  @!P0 NANOSLEEP.SYNCS 0x989680 ;  /* 0x009896800000895d */ /* 0x004fea0003900000 */
[----:B------:R-:W2:Y:S02]  /*8800*/  @!P0 SYNCS.PHASECHK.TRANS64 P0, [R3+URZ+0x150], R0 ;  /* 0x00015000030085a7 */ /* 0x000ea400080010ff */
[----:B--2---:R-:W-:Y:S05]  /*8810*/  @!P0 BRA `(.L_x_40) ;  /* 0xfffffffc00f08947 */ /* 0x004fea000383ffff */
[----:B------:R-:W-:Y:S05]  /*8820*/  BRA `(.L_x_133) ;  /* 0xffffff98006c7947 */ /* 0x000fea000383ffff */
.L_x_44:
[----:B------:R-:W-:-:S07]  /*8830*/  MOV R0, UR4 ;  /* 0x0000000400007c02 */ /* 0x000fce0008000f00 */
.L_x_134:
[----:B-1----:R1:W2:Y:S02]  /*8840*/  SYNCS.PHASECHK.TRANS64.TRYWAIT P0, [R0+URZ], R2 ;  /* 0x00000002000075a7 */ /* 0x0022a400080011ff */
[----:B--2---:R-:W-:Y:S05]  /*8850*/  @!P0 NANOSLEEP.SYNCS 0x989680 ;  /* 0x009896800000895d */ /* 0x004fea0003900000 */
[----:B------:R-:W2:Y:S02]  /*8860*/  @!P0 SYNCS.PHASECHK.TRANS64 P0, [R0+URZ], R2 ;  /* 0x00000002000085a7 */ /* 0x000ea400080010ff */
[----:B--2---:R-:W-:Y:S05]  /*8870*/  @!P0 BRA `(.L_x_134) ;  /* 0xfffffffc00f08947 */ /* 0x004fea000383ffff */
[----:B------:R-:W-:Y:S05]  /*8880*/  BRA `(.L_x_135) ;  /* 0xffffffa000107947 */ /* 0x000fea000383ffff */
.L_x_45:
[----:B------:R-:W-:-:S07]  /*8890*/  MOV R0, UR5 ;  /* 0x0000000500007c02 */ /* 0x000fce0008000f00 */
.L_x_136:
[----:B-1----:R1:W2:Y:S02]  /*88a0*/  SYNCS.PHASECHK.TRANS64.TRYWAIT P0, [R0+URZ], R3 ;  /* 0x00000003000075a7 */ /* 0x0022a400080011ff */
[----:B--2---:R-:W-:Y:S05]  /*88b0*/  @!P0 NANOSLEEP.SYNCS 0x989680 ;  /* 0x009896800000895d */ /* 0x004fea0003900000 */
[----:B------:R-:W2:Y:S02]  /*88c0*/  @!P0 SYNCS.PHASECHK.TRANS64 P0, [R0+URZ], R3 ;  /* 0x00000003000085a7 */ /* 0x000ea400080010ff */
[----:B--2---:R-:W-:Y:S05]  /*88d0*/  @!P0 BRA `(.L_x_136) ;  /* 0xfffffffc00f08947 */ /* 0x004fea000383ffff */
[----:B------:R-:W-:Y:S05]  /*88e0*/  BRA `(.L_x_137) ;  /* 0xffffffa0001c7947 */ /* 0x000fea000383ffff */
.L_x_46:
[----:B------:R-:W-:-:S07]  /*88f0*/  MOV R0, UR5 ;  /* 0x0000000500007c02 */ /* 0x000fce0008000f00 */
.L_x_138:
[----:B-1----:R1:W2:Y:S02]  /*8900*/  SYNCS.PHASECHK.TRANS64.TRYWAIT P0, [R0+URZ], R3 ;  /* 0x00000003000075a7 */ /* 0x0022a400080011ff */
[----:B--2---:R-:W-:Y:S05]  /*8910*/  @!P0 NANOSLEEP.SYNCS 0x989680 ;  /* 0x009896800000895d */ /* 0x004fea0003900000 */
[----:B------:R-:W2:Y:S02]  /*8920*/  @!P0 SYNCS.PHASECHK.TRANS64 P0, [R0+URZ], R3 ;  /* 0x00000003000085a7 */ /* 0x000ea400080010ff */
[----:B--2---:R-:W-:Y:S05]  /*8930*/  @!P0 BRA `(.L_x_138) ;  /* 0xfffffffc00f08947 */ /* 0x004fea000383ffff */
[----:B------:R-:W-:Y:S05]  /*8940*/  BRA `(.L_x_139) ;  /* 0xffffffa000287947 */ /* 0x000fea000383ffff */
.L_x_47:
[----:B------:R-:W-:-:S07]  /*8950*/  MOV R0, UR5 ;  /* 0x0000000500007c02 */ /* 0x000fce0008000f00 */
.L_x_140:
[----:B-1----:R1:W2:Y:S02]  /*8960*/  SYNCS.PHASECHK.TRANS64.TRYWAIT P0, [R0+URZ], R3 ;  /* 0x00000003000075a7 */ /* 0x0022a400080011ff */
[----:B--2---:R-:W-:Y:S05]  /*8970*/  @!P0 NANOSLEEP.SYNCS 0x989680 ;  /* 0x009896800000895d */ /* 0x004fea0003900000 */
[----:B------:R-:W2:Y:S02]  /*8980*/  @!P0 SYNCS.PHASECHK.TRANS64 P0, [R0+URZ], R3 ;  /* 0x00000003000085a7 */ /* 0x000ea400080010ff */
[----:B--2---:R-:W-:Y:S05]  /*8990*/  @!P0 BRA `(.L_x_140) ;  /* 0xfffffffc00f08947 */ /* 0x004fea000383ffff */
[----:B------:R-:W-:Y:S05]  /*89a0*/  BRA `(.L_x_141) ;  /* 0xffffffa000347947 */ /* 0x000fea000383ffff */
.L_x_48:
[----:B------:R-:W-:-:S07]  /*89b0*/  MOV R0, UR5 ;  /* 0x0000000500007c02 */ /* 0x000fce0008000f00 */
.L_x_142:
[----:B-1----:R1:W2:Y:S02]  /*89c0*/  SYNCS.PHASECHK.TRANS64.TRYWAIT P0, [R0+URZ], R3 ;  /* 0x00000003000075a7 */ /* 0x0022a400080011ff */
[----:B--2---:R-:W-:Y:S05]  /*89d0*/  @!P0 NANOSLEEP.SYNCS 0x989680 ;  /* 0x009896800000895d */ /* 0x004fea0003900000 */
[----:B------:R-:W2:Y:S02]  /*89e0*/  @!P0 SYNCS.PHASECHK.TRANS64 P0, [R0+URZ], R3 ;  /* 0x00000003000085a7 */ /* 0x000ea400080010ff */
[----:B--2---:R-:W-:Y:S05]  /*89f0*/  @!P0 BRA `(.L_x_142) ;  /* 0xfffffffc00f08947 */ /* 0x004fea000383ffff */
[----:B------:R-:W-:Y:S05]  /*8a00*/  BRA `(.L_x_143) ;  /* 0xffffffa000407947 */ /* 0x000fea000383ffff */
.L_x_49:
[----:B------:R-:W-:-:S07]  /*8a10*/  MOV R0, UR5 ;  /* 0x0000000500007c02 */ /* 0x000fce0008000f00 */
.L_x_144:
[----:B-1----:R1:W2:Y:S02]  /*8a20*/  SYNCS.PHASECHK.TRANS64.TRYWAIT P0, [R0+URZ], R3 ;  /* 0x00000003000075a7 */ /* 0x0022a400080011ff */
[----:B--2---:R-:W-:Y:S05]  /*8a30*/  @!P0 NANOSLEEP.SYNCS 0x989680 ;  /* 0x009896800000895d */ /* 0x004fea0003900000 */
[----:B------:R-:W2:Y:S02]  /*8a40*/  @!P0 SYNCS.PHASECHK.TRANS64 P0, [R0+URZ], R3 ;  /* 0x00000003000085a7 */ /* 0x000ea400080010ff */
[----:B--2---:R-:W-:Y:S05]  /*8a50*/  @!P0 BRA `(.L_x_144) ;  /* 0xfffffffc00f08947 */ /* 0x004fea000383ffff */
[----:B------:R-:W-:Y:S05]  /*8a60*/  BRA `(.L_x_145) ;  /* 0xffffffa0004c7947 */ /* 0x000fea000383ffff */
.L_x_50:
[----:B------:R-:W-:-:S07]  /*8a70*/  MOV R0, UR5 ;  /* 0x0000000500007c02 */ /* 0x000fce0008000f00 */
.L_x_146:
[----:B-1----:R1:W2:Y:S02]  /*8a80*/  SYNCS.PHASECHK.TRANS64.TRYWAIT P0, [R0+URZ], R3 ;  /* 0x00000003000075a7 */ /* 0x0022a400080011ff */
[----:B--2---:R-:W-:Y:S05]  /*8a90*/  @!P0 NANOSLEEP.SYNCS 0x989680 ;  /* 0x009896800000895d */ /* 0x004fea0003900000 */
[----:B------:R-:W2:Y:S02]  /*8aa0*/  @!P0 SYNCS.PHASECHK.TRANS64 P0, [R0+URZ], R3 ;  /* 0x00000003000085a7 */ /* 0x000ea400080010ff */
[----:B--2---:R-:W-:Y:S05]  /*8ab0*/  @!P0 BRA `(.L_x_146) ;  /* 0xfffffffc00f08947 */ /* 0x004fea000383ffff */
[----:B------:R-:W-:Y:S05]  /*8ac0*/  BRA `(.L_x_147) ;  /* 0xffffffa000587947 */ /* 0x000fea000383ffff */
.L_x_51:
[----:B------:R-:W-:-:S07]  /*8ad0*/  MOV R0, UR5 ;  /* 0x0000000500007c02 */ /* 0x000fce0008000f00 */
.L_x_148:
[----:B-1----:R1:W2:Y:S02]  /*8ae0*/  SYNCS.PHASECHK.TRANS64.TRYWAIT P0, [R0+URZ], R3 ;  /* 0x00000003000075a7 */ /* 0x0022a400080011ff */
[----:B--2---:R-:W-:Y:S05]  /*8af0*/  @!P0 NANOSLEEP.SYNCS 0x989680 ;  /* 0x009896800000895d */ /* 0x004fea0003900000 */
[----:B------:R-:W2:Y:S02]  /*8b00*/  @!P0 SYNCS.PHASECHK.TRANS64 P0, [R0+URZ], R3 ;  /* 0x00000003000085a7 */ /* 0x000ea400080010ff */
[----:B--2---:R-:W-:Y:S05]  /*8b10*/  @!P0 BRA `(.L_x_148) ;  /* 0xfffffffc00f08947 */ /* 0x004fea000383ffff */
[----:B------:R-:W-:Y:S05]  /*8b20*/  BRA `(.L_x_149) ;  /* 0xffffffa000647947 */ /* 0x000fea000383ffff */
.L_x_52:
[----:B------:R-:W-:-:S07]  /*8b30*/  MOV R0, UR5 ;  /* 0x0000000500007c02 */ /* 0x000fce0008000f00 */
.L_x_150:
[----:B-1----:R1:W2:Y:S02]  /*8b40*/  SYNCS.PHASECHK.TRANS64.TRYWAIT P0, [R0+URZ], R3 ;  /* 0x00000003000075a7 */ /* 0x0022a400080011ff */
[----:B--2---:R-:W-:Y:S05]  /*8b50*/  @!P0 NANOSLEEP.SYNCS 0x989680 ;  /* 0x009896800000895d */ /* 0x004fea0003900000 */
[----:B------:R-:W2:Y:S02]  /*8b60*/  @!P0 SYNCS.PHASECHK.TRANS64 P0, [R0+URZ], R3 ;  /* 0x00000003000085a7 */ /* 0x000ea400080010ff */
[----:B--2---:R-:W-:Y:S05]  /*8b70*/  @!P0 BRA `(.L_x_150) ;  /* 0xfffffffc00f08947 */ /* 0x004fea000383ffff */
[----:B------:R-:W-:Y:S05]  /*8b80*/  BRA `(.L_x_151) ;  /* 0xffffffa000707947 */ /* 0x000fea000383ffff */
.L_x_53:
[----:B------:R-:W-:-:S07]  /*8b90*/  MOV R0, UR5 ;  /* 0x0000000500007c02 */ /* 0x000fce0008000f00 */
.L_x_152:
[----:B-1----:R1:W2:Y:S02]  /*8ba0*/  SYNCS.PHASECHK.TRANS64.TRYWAIT P0, [R0+URZ], R3 ;  /* 0x00000003000075a7 */ /* 0x0022a400080011ff */
[----:B--2---:R-:W-:Y:S05]  /*8bb0*/  @!P0 NANOSLEEP.SYNCS 0x989680 ;  /* 0x009896800000895d */ /* 0x004fea0003900000 */
[----:B------:R-:W2:Y:S02]  /*8bc0*/  @!P0 SYNCS.PHASECHK.TRANS64 P0, [R0+URZ], R3 ;  /* 0x00000003000085a7 */ /* 0x000ea400080010ff */
[----:B--2---:R-:W-:Y:S05]  /*8bd0*/  @!P0 BRA `(.L_x_152) ;  /* 0xfffffffc00f08947 */ /* 0x004fea000383ffff */
[----:B------:R-:W-:Y:S05]  /*8be0*/  BRA `(.L_x_153) ;  /* 0xffffffa0007c7947 */ /* 0x000fea000383ffff */
.L_x_54:
[----:B------:R-:W-:-:S07]  /*8bf0*/  MOV R0, UR5 ;  /* 0x0000000500007c02 */ /* 0x000fce0008000f00 */
.L_x_154:
[----:B-1----:R1:W2:Y:S02]  /*8c00*/  SYNCS.PHASECHK.TRANS64.TRYWAIT P0, [R0+URZ], R3 ;  /* 0x00000003000075a7 */ /* 0x0022a400080011ff */
[----:B--2---:R-:W-:Y:S05]  /*8c10*/  @!P0 NANOSLEEP.SYNCS 0x989680 ;  /* 0x009896800000895d */ /* 0x004fea0003900000 */
[----:B------:R-:W2:Y:S02]  /*8c20*/  @!P0 SYNCS.PHASECHK.TRANS64 P0, [R0+URZ], R3 ;  /* 0x00000003000085a7 */ /* 0x000ea400080010ff */
[----:B--2---:R-:W-:Y:S05]  /*8c30*/  @!P0 BRA `(.L_x_154) ;  /* 0xfffffffc00f08947 */ /* 0x004fea000383ffff */
[----:B------:R-:W-:Y:S05]  /*8c40*/  BRA `(.L_x_155) ;  /* 0xffffffa000887947 */ /* 0x000fea000383ffff */
.L_x_55:
[----:B------:R-:W-:-:S07]  /*8c50*/  MOV R0, UR5 ;  /* 0x0000000500007c02 */ /* 0x000fce0008000f00 */
.L_x_156:
[----:B-1----:R1:W2:Y:S02]  /*8c60*/  SYNCS.PHASECHK.TRANS64.TRYWAIT P0, [R0+URZ], R3 ;  /* 0x00000003000075a7 */ /* 0x0022a400080011ff */
[----:B--2---:R-:W-:Y:S05]  /*8c70*/  @!P0 NANOSLEEP.SYNCS 0x989680 ;  /* 0x009896800000895d */ /* 0x004fea0003900000 */
[----:B------:R-:W2:Y:S02]  /*8c80*/  @!P0 SYNCS.PHASECHK.TRANS64 P0, [R0+URZ], R3 ;  /* 0x00000003000085a7 */ /* 0x000ea400080010ff */
[----:B--2---:R-:W-:Y:S05]  /*8c90*/  @!P0 BRA `(.L_x_156) ;  /* 0xfffffffc00f08947 */ /* 0x004fea000383ffff */
[----:B------:R-:W-:Y:S05]  /*8ca0*/  BRA `(.L_x_157) ;  /* 0xffffffa000947947 */ /* 0x000fea000383ffff */
.L_x_56:
[----:B------:R-:W-:-:S07]  /*8cb0*/  MOV R0, UR5 ;  /* 0x0000000500007c02 */ /* 0x000fce0008000f00 */
.L_x_158:
[----:B-1----:R1:W2:Y:S02]  /*8cc0*/  SYNCS.PHASECHK.TRANS64.TRYWAIT P0, [R0+URZ], R3 ;  /* 0x00000003000075a7 */ /* 0x0022a400080011ff */
[----:B--2---:R-:W-:Y:S05]  /*8cd0*/  @!P0 NANOSLEEP.SYNCS 0x989680 ;  /* 0x009896800000895d */ /* 0x004fea0003900000 */
[----:B------:R-:W2:Y:S02]  /*8ce0*/  @!P0 SYNCS.PHASECHK.TRANS64 P0, [R0+URZ], R3 ;  /* 0x00000003000085a7 */ /* 0x000ea400080010ff */
[----:B--2---:R-:W-:Y:S05]  /*8cf0*/  @!P0 BRA `(.L_x_158) ;  /* 0xfffffffc00f08947 */ /* 0x004fea000383ffff */
[----:B------:R-:W-:Y:S05]  /*8d00*/  BRA `(.L_x_159) ;  /* 0xffffffa000a07947 */ /* 0x000fea000383ffff */
.L_x_57:
[----:B------:R-:W-:-:S07]  /*8d10*/  MOV R0, UR5 ;  /* 0x0000000500007c02 */ /* 0x000fce0008000f00 */
.L_x_160:
[----:B-1----:R1:W2:Y:S02]  /*8d20*/  SYNCS.PHASECHK.TRANS64.TRYWAIT P0, [R0+URZ], R3 ;  /* 0x00000003000075a7 */ /* 0x0022a400080011ff */
[----:B--2---:R-:W-:Y:S05]  /*8d30*/  @!P0 NANOSLEEP.SYNCS 0x989680 ;  /* 0x009896800000895d */ /* 0x004fea0003900000 */
[----:B------:R-:W2:Y:S02]  /*8d40*/  @!P0 SYNCS.PHASECHK.TRANS64 P0, [R0+URZ], R3 ;  /* 0x00000003000085a7 */ /* 0x000ea400080010ff */
[----:B--2---:R-:W-:Y:S05]  /*8d50*/  @!P0 BRA `(.L_x_160) ;  /* 0xfffffffc00f08947 */ /* 0x004fea000383ffff */
[----:B------:R-:W-:Y:S05]  /*8d60*/  BRA `(.L_x_161) ;  /* 0xffffffa000ac7947 */ /* 0x000fea000383ffff */
.L_x_58:
[----:B------:R-:W-:-:S07]  /*8d70*/  MOV R0, UR5 ;  /* 0x0000000500007c02 */ /* 0x000fce0008000f00 */
.L_x_162:
[----:B-1----:R1:W2:Y:S02]  /*8d80*/  SYNCS.PHASECHK.TRANS64.TRYWAIT P0, [R0+URZ], R3 ;  /* 0x00000003000075a7 */ /* 0x0022a400080011ff */
[----:B--2---:R-:W-:Y:S05]  /*8d90*/  @!P0 NANOSLEEP.SYNCS 0x989680 ;  /* 0x009896800000895d */ /* 0x004fea0003900000 */
[----:B------:R-:W2:Y:S02]  /*8da0*/  @!P0 SYNCS.PHASECHK.TRANS64 P0, [R0+URZ], R3 ;  /* 0x00000003000085a7 */ /* 0x000ea400080010ff */
[----:B--2---:R-:W-:Y:S05]  /*8db0*/  @!P0 BRA `(.L_x_162) ;  /* 0xfffffffc00f08947 */ /* 0x004fea000383ffff */
[----:B------:R-:W-:Y:S05]  /*8dc0*/  BRA `(.L_x_163) ;  /* 0xffffffa000b87947 */ /* 0x000fea000383ffff */
.L_x_59:
[----:B------:R-:W-:-:S07]  /*8dd0*/  MOV R0, UR5 ;  /* 0x0000000500007c02 */ /* 0x000fce0008000f00 */
.L_x_164:
[----:B-1----:R1:W2:Y:S02]  /*8de0*/  SYNCS.PHASECHK.TRANS64.TRYWAIT P0, [R0+URZ], R3 ;  /* 0x00000003000075a7 */ /* 0x0022a400080011ff */
[----:B--2---:R-:W-:Y:S05]  /*8df0*/  @!P0 NANOSLEEP.SYNCS 0x989680 ;  /* 0x009896800000895d */ /* 0x004fea0003900000 */
[----:B------:R-:W2:Y:S02]  /*8e00*/  @!P0 SYNCS.PHASECHK.TRANS64 P0, [R0+URZ], R3 ;  /* 0x00000003000085a7 */ /* 0x000ea400080010ff */
[----:B--2---:R-:W-:Y:S05]  /*8e10*/  @!P0 BRA `(.L_x_164) ;  /* 0xfffffffc00f08947 */ /* 0x004fea000383ffff */
[----:B------:R-:W-:Y:S05]  /*8e20*/  BRA `(.L_x_165) ;  /* 0xffffffa000c47947 */ /* 0x000fea000383ffff */
.L_x_60:
[----:B------:R-:W-:-:S07]  /*8e30*/  MOV R0, UR5 ;  /* 0x0000000500007c02 */ /* 0x000fce0008000f00 */
.L_x_166:
[----:B-1----:R1:W2:Y:S02]  /*8e40*/  SYNCS.PHASECHK.TRANS64.TRYWAIT P0, [R0+URZ], R3 ;  /* 0x00000003000075a7 */ /* 0x0022a400080011ff */
[----:B--2---:R-:W-:Y:S05]  /*8e50*/  @!P0 NANOSLEEP.SYNCS 0x989680 ;  /* 0x009896800000895d */ /* 0x004fea0003900000 */
[----:B------:R-:W2:Y:S02]  /*8e60*/  @!P0 SYNCS.PHASECHK.TRANS64 P0, [R0+URZ], R3 ;  /* 0x00000003000085a7 */ /* 0x000ea400080010ff */
[----:B--2---:R-:W-:Y:S05]  /*8e70*/  @!P0 BRA `(.L_x_166) ;  /* 0xfffffffc00f08947 */ /* 0x004fea000383ffff */
[----:B------:R-:W-:Y:S05]  /*8e80*/  BRA `(.L_x_167) ;  /* 0xffffffa000d07947 */ /* 0x000fea000383ffff */
.L_x_63:
[----:B-1----:R1:W2:Y:S02]  /*8e90*/  SYNCS.PHASECHK.TRANS64.TRYWAIT P0, [R2+URZ+0x1b0], R4 ;  /* 0x0001b004020075a7 */ /* 0x0022a400080011ff */
[----:B--2---:R-:W-:Y:S05]  /*8ea0*/  @!P0 NANOSLEEP.SYNCS 0x989680 ;  /* 0x009896800000895d */ /* 0x004fea0003900000 */
[----:B------:R-:W2:Y:S02]  /*8eb0*/  @!P0 SYNCS.PHASECHK.TRANS64 P0, [R2+URZ+0x1b0], R4 ;  /* 0x0001b004020085a7 */ /* 0x000ea400080010ff */
[----:B--2---:R-:W-:Y:S05]  /*8ec0*/  @!P0 BRA `(.L_x_63) ;  /* 0xfffffffc00f08947 */ /* 0x004fea000383ffff */
[----:B------:R-:W-:Y:S05]  /*8ed0*/  BRA `(.L_x_168) ;  /* 0xffffffa4002c7947 */ /* 0x000fea000383ffff */
.L_x_64:
[----:B------:R-:W-:-:S07]  /*8ee0*/  MOV R2, UR4 ;  /* 0x0000000400027c02 */ /* 0x000fce0008000f00 */
.L_x_169:
[----:B-1----:R1:W2:Y:S02]  /*8ef0*/  SYNCS.PHASECHK.TRANS64.TRYWAIT P0, [R2+URZ+0x160], R5 ;  /* 0x00016005020075a7 */ /* 0x0022a400080011ff */
[----:B--2---:R-:W-:Y:S05]  /*8f00*/  @!P0 NANOSLEEP.SYNCS 0x989680 ;  /* 0x009896800000895d */ /* 0x004fea0003900000 */
[----:B------:R-:W2:Y:S02]  /*8f10*/  @!P0 SYNCS.PHASECHK.TRANS64 P0, [R2+URZ+0x160], R5 ;  /* 0x00016005020085a7 */ /* 0x000ea400080010ff */
[----:B--2---:R-:W-:Y:S05]  /*8f20*/  @!P0 BRA `(.L_x_169) ;  /* 0xfffffffc00f08947 */ /* 0x004fea000383ffff */
[----:B------:R-:W-:Y:S05]  /*8f30*/  BRA `(.L_x_170) ;  /* 0xffffffa4003c7947 */ /* 0x000fea000383ffff */
.L_x_65:
[----:B-1----:R1:W2:Y:S02]  /*8f40*/  SYNCS.PHASECHK.TRANS64.TRYWAIT P1, [R2+URZ+0x150], R4 ;  /* 0x00015004020075a7 */ /* 0x0022a400080211ff */
[----:B--2---:R-:W-:Y:S05]  /*8f50*/  @!P1 NANOSLEEP.SYNCS 0x989680 ;  /* 0x009896800000995d */ /* 0x004fea0003900000 */
[----:B------:R-:W2:Y:S02]  /*8f60*/  @!P1 SYNCS.PHASECHK.TRANS64 P1, [R2+URZ+0x150], R4 ;  /* 0x00015004020095a7 */ /* 0x000ea400080210ff */
[----:B--2---:R-:W-:Y:S05]  /*8f70*/  @!P1 BRA `(.L_x_65) ;  /* 0xfffffffc00f09947 */ /* 0x004fea000383ffff */
[----:B------:R-:W-:Y:S05]  /*8f80*/  BRA `(.L_x_171) ;  /* 0xffffffa4006c7947 */ /* 0x000fea000383ffff */
.L_x_68:
[----:B------:R-:W-:-:S07]  /*8f90*/  MOV R0, UR4 ;  /* 0x0000000400007c02 */ /* 0x000fce0008000f00 */
.L_x_172:
[----:B-1----:R1:W2:Y:S02]  /*8fa0*/  SYNCS.PHASECHK.TRANS64.TRYWAIT P0, [R0+URZ+0x160], R2 ;  /* 0x00016002000075a7 */ /* 0x0022a400080011ff */
[----:B--2---:R-:W-:Y:S05]  /*8fb0*/  @!P0 NANOSLEEP.SYNCS 0x989680 ;  /* 0x009896800000895d */ /* 0x004fea0003900000 */
[----:B------:R-:W2:Y:S02]  /*8fc0*/  @!P0 SYNCS.PHASECHK.TRANS64 P0, [R0+URZ+0x160], R2 ;  /* 0x00016002000085a7 */ /* 0x000ea400080010ff */
[----:B--2---:R-:W-:Y:S05]  /*8fd0*/  @!P0 BRA `(.L_x_172) ;  /* 0xfffffffc00f08947 */ /* 0x004fea000383ffff */
[----:B------:R-:W-:Y:S05]  /*8fe0*/  BRA `(.L_x_67) ;  /* 0xffffffa400c07947 */ /* 0x000fea000383ffff */
.L_x_75:
[----:B-1----:R1:W2:Y:S02]  /*8ff0*/  SYNCS.PHASECHK.TRANS64.TRYWAIT P1, [R0+URZ+0x150], R2 ;  /* 0x00015002000075a7 */ /* 0x0022a400080211ff */
[----:B--2---:R-:W-:Y:S05]  /*9000*/  @!P1 NANOSLEEP.SYNCS 0x989680 ;  /* 0x009896800000995d */ /* 0x004fea0003900000 */
[----:B------:R-:W2:Y:S02]  /*9010*/  @!P1 SYNCS.PHASECHK.TRANS64 P1, [R0+URZ+0x150], R2 ;  /* 0x00015002000095a7 */ /* 0x000ea400080210ff */
[----:B--2---:R-:W-:Y:S05]  /*9020*/  @!P1 BRA `(.L_x_75) ;  /* 0xfffffffc00f09947 */ /* 0x004fea000383ffff */
[----:B------:R-:W-:Y:S05]  /*9030*/  BRA `(.L_x_173) ;  /* 0xffffffac00247947 */ /* 0x000fea000383ffff */
.L_x_76:
[----:B------:R-:W-:-:S07]  /*9040*/  MOV R2, UR23 ;  /* 0x0000001700027c02 */ /* 0x000fce0008000f00 */
.L_x_174:
[----:B-1----:R1:W2:Y:S02]  /*9050*/  SYNCS.PHASECHK.TRANS64.TRYWAIT P0, [R2+URZ+0x190], R0 ;  /* 0x00019000020075a7 */ /* 0x0022a400080011ff */
[----:B--2---:R-:W-:Y:S05]  /*9060*/  @!P0 NANOSLEEP.SYNCS 0x989680 ;  /* 0x009896800000895d */ /* 0x004fea0003900000 */
[----:B------:R-:W2:Y:S02]  /*9070*/  @!P0 SYNCS.PHASECHK.TRANS64 P0, [R2+URZ+0x190], R0 ;  /* 0x00019000020085a7 */ /* 0x000ea400080010ff */
[----:B--2---:R-:W-:Y:S05]  /*9080*/  @!P0 BRA `(.L_x_174) ;  /* 0xfffffffc00f08947 */ /* 0x004fea000383ffff */
[----:B------:R-:W-:Y:S05]  /*9090*/  BRA `(.L_x_175) ;  /* 0xffffffac00707947 */ /* 0x000fea000383ffff */
.L_x_79:
[----:B------:R-:W-:Y:S07]  /*90a0*/  MOV R0, UR7 ;  /* 0x0000000700007c02 */ /* 0x000fee0008000f00 */
.L_x_176:
[----:B-1----:R1:W2:Y:S02]  /*90b0*/  SYNCS.PHASECHK.TRANS64.TRYWAIT P0, [R0+URZ], R2 ;  /* 0x00000002000075a7 */ /* 0x0022a400080011ff */
[----:B--2---:R-:W-:Y:S05]  /*90c0*/  @!P0 NANOSLEEP.SYNCS 0x989680 ;  /* 0x009896800000895d */ /* 0x004fea0003900000 */
[----:B------:R-:W2:Y:S02]  /*90d0*/  @!P0 SYNCS.PHASECHK.TRANS64 P0, [R0+URZ], R2 ;  /* 0x00000002000085a7 */ /* 0x000ea400080010ff */
[----:B--2---:R-:W-:Y:S05]  /*90e0*/  @!P0 BRA `(.L_x_176) ;  /* 0xfffffffc00f08947 */ /* 0x004fea000383ffff */
[----:B------:R-:W-:Y:S05]  /*90f0*/  BRA `(.L_x_78) ;  /* 0xffffffac008c7947 */ /* 0x000fea000383ffff */
.L_x_82:
[----:B------:R-:W-:-:S07]  /*9100*/  MOV R0, UR4 ;  /* 0x0000000400007c02 */ /* 0x000fce0008000f00 */
.L_x_177:
[----:B--2---:R2:W4:Y:S02]  /*9110*/  SYNCS.PHASECHK.TRANS64.TRYWAIT P0, [R0+URZ], R2 ;  /* 0x00000002000075a7 */ /* 0x00452400080011ff */
[----:B----4-:R-:W-:Y:S05]  /*9120*/  @!P0 NANOSLEEP.SYNCS 0x989680 ;  /* 0x009896800000895d */ /* 0x010fea0003900000 */
[----:B------:R-:W4:Y:S02]  /*9130*/  @!P0 SYNCS.PHASECHK.TRANS64 P0, [R0+URZ], R2 ;  /* 0x00000002000085a7 */ /* 0x000f2400080010ff */
[----:B----4-:R-:W-:Y:S05]  /*9140*/  @!P0 BRA `(.L_x_177) ;  /* 0xfffffffc00f08947 */ /* 0x010fea000383ffff */
[----:B------:R-:W-:Y:S05]  /*9150*/  BRA `(.L_x_178) ;  /* 0xffffffb000407947 */ /* 0x000fea000383ffff */
.L_x_83:
[----:B------:R-:W-:-:S07]  /*9160*/  MOV R0, UR5 ;  /* 0x0000000500007c02 */ /* 0x000fce0008000f00 */
.L_x_179:
[----:B-1----:R1:W2:Y:S02]  /*9170*/  SYNCS.PHASECHK.TRANS64.TRYWAIT P0, [R0+URZ], R3 ;  /* 0x00000003000075a7 */ /* 0x0022a400080011ff */
[----:B--2---:R-:W-:Y:S05]  /*9180*/  @!P0 NANOSLEEP.SYNCS 0x989680 ;  /* 0x009896800000895d */ /* 0x004fea0003900000 */
[----:B------:R-:W2:Y:S02]  /*9190*/  @!P0 SYNCS.PHASECHK.TRANS64 P0, [R0+URZ], R3 ;  /* 0x00000003000085a7 */ /* 0x000ea400080010ff */
[----:B--2---:R-:W-:Y:S05]  /*91a0*/  @!P0 BRA `(.L_x_179) ;  /* 0xfffffffc00f08947 */ /* 0x004fea000383ffff */
[----:B------:R-:W-:Y:S05]  /*91b0*/  BRA `(.L_x_180) ;  /* 0xffffffb0004c7947 */ /* 0x000fea000383ffff */
.L_x_84:
[----:B------:R-:W-:-:S07]  /*91c0*/  MOV R0, UR5 ;  /* 0x0000000500007c02 */ /* 0x000fce0008000f00 */
.L_x_181:
[----:B-1----:R1:W2:Y:S02]  /*91d0*/  SYNCS.PHASECHK.TRANS64.TRYWAIT P0, [R0+URZ], R3 ;  /* 0x00000003000075a7 */ /* 0x0022a400080011ff */
[----:B--2---:R-:W-:Y:S05]  /*91e0*/  @!P0 NANOSLEEP.SYNCS 0x989680 ;  /* 0x009896800000895d */ /* 0x004fea0003900000 */
[----:B------:R-:W2:Y:S02]  /*91f0*/  @!P0 SYNCS.PHASECHK.TRANS64 P0, [R0+URZ], R3 ;  /* 0x00000003000085a7 */ /* 0x000ea400080010ff */
[----:B--2---:R-:W-:Y:S05]  /*9200*/  @!P0 BRA `(.L_x_181) ;  /* 0xfffffffc00f08947 */ /* 0x004fea000383ffff */
[----:B------:R-:W-:Y:S05]  /*9210*/  BRA `(.L_x_182) ;  /* 0xffffffb000587947 */ /* 0x000fea000383ffff */
.L_x_85:
[----:B-1----:R-:W-:-:S07]  /*9220*/  MOV R0, UR4 ;  /* 0x0000000400007c02 */ /* 0x002fce0008000f00 */
.L_x_183:
[----:B-1----:R1:W2:Y:S02]  /*9230*/  SYNCS.PHASECHK.TRANS64.TRYWAIT P0, [R0+URZ], R2 ;  /* 0x00000002000075a7 */ /* 0x0022a400080011ff */
[----:B--2---:R-:W-:Y:S05]  /*9240*/  @!P0 NANOSLEEP.SYNCS 0x989680 ;  /* 0x009896800000895d */ /* 0x004fea0003900000 */
[----:B------:R-:W2:Y:S02]  /*9250*/  @!P0 SYNCS.PHASECHK.TRANS64 P0, [R0+URZ], R2 ;  /* 0x00000002000085a7 */ /* 0x000ea400080010ff */
[----:B--2---:R-:W-:Y:S05]  /*9260*/  @!P0 BRA `(.L_x_183) ;  /* 0xfffffffc00f08947 */ /* 0x004fea000383ffff */
[----:B------:R-:W-:Y:S05]  /*9270*/  BRA `(.L_x_184) ;  /* 0xffffffb000647947 */ /* 0x000fea000383ffff */
.L_x_90:
[----:B--2---:R2:W3:Y:S02]  /*9280*/  SYNCS.PHASECHK.TRANS64.TRYWAIT P0, [R3+URZ+0x150], R0 ;  /* 0x00015000030075a7 */ /* 0x0044e400080011ff */
[----:B---3--:R-:W-:Y:S05]  /*9290*/  @!P0 NANOSLEEP.SYNCS 0x989680 ;  /* 0x009896800000895d */ /* 0x008fea0003900000 */
[----:B------:R-:W3:Y:S02]  /*92a0*/  @!P0 SYNCS.PHASECHK.TRANS64 P0, [R3+URZ+0x150], R0 ;  /* 0x00015000030085a7 */ /* 0x000ee400080010ff */
[----:B---3--:R-:W-:Y:S05]  /*92b0*/  @!P0 BRA `(.L_x_90) ;  /* 0xfffffffc00f08947 */ /* 0x008fea000383ffff */
[----:B------:R-:W-:Y:S05]  /*92c0*/  BRA `(.L_x_185) ;  /* 0xffffffb400887947 */ /* 0x000fea000383ffff */
.L_x_93:
[----:B--2---:R-:W-:Y:S07]  /*92d0*/  MOV R0, UR6 ;  /* 0x0000000600007c02 */ /* 0x004fee0008000f00 */
.L_x_186:
[----:B--2---:R2:W3:Y:S02]  /*92e0*/  SYNCS.PHASECHK.TRANS64.TRYWAIT P1, [R0+URZ+0x148], R2 ;  /* 0x00014802000075a7 */ /* 0x0044e400080211ff */
[----:B---3--:R-:W-:Y:S05]  /*92f0*/  @!P1 NANOSLEEP.SYNCS 0x989680 ;  /* 0x009896800000995d */ /* 0x008fea0003900000 */
[----:B------:R-:W3:Y:S02]  /*9300*/  @!P1 SYNCS.PHASECHK.TRANS64 P1, [R0+URZ+0x148], R2 ;  /* 0x00014802000095a7 */ /* 0x000ee400080210ff */
[----:B---3--:R-:W-:Y:S05]  /*9310*/  @!P1 BRA `(.L_x_186) ;  /* 0xfffffffc00f09947 */ /* 0x008fea000383ffff */
[----:B------:R-:W-:Y:S05]  /*9320*/  BRA `(.L_x_92) ;  /* 0xffffffb800f87947 */ /* 0x000fea000383ffff */
.L_x_96:
[----:B------:R-:W-:Y:S07]  /*9330*/  MOV R2, UR7 ;  /* 0x0000000700027c02 */ /* 0x000fee0008000f00 */
.L_x_187:
[----:B--2---:R2:W3:Y:S02]  /*9340*/  SYNCS.PHASECHK.TRANS64.TRYWAIT P2, [R2+URZ+0x130], R0 ;  /* 0x00013000020075a7 */ /* 0x0044e400080411ff */
[----:B---3--:R-:W-:Y:S05]  /*9350*/  @!P2 NANOSLEEP.SYNCS 0x989680 ;  /* 0x009896800000a95d */ /* 0x008fea0003900000 */
[----:B------:R-:W3:Y:S02]  /*9360*/  @!P2 SYNCS.PHASECHK.TRANS64 P2, [R2+URZ+0x130], R0 ;  /* 0x000130000200a5a7 */ /* 0x000ee400080410ff */
[----:B---3--:R-:W-:Y:S05]  /*9370*/  @!P2 BRA `(.L_x_187) ;  /* 0xfffffffc00f0a947 */ /* 0x008fea000383ffff */
[----:B------:R-:W-:Y:S05]  /*9380*/  BRA `(.L_x_188) ;  /* 0xffffffbc00547947 */ /* 0x000fea000383ffff */
.L_x_98:
[----:B------:R-:W-:-:S07]  /*9390*/  MOV R0, UR4 ;  /* 0x0000000400007c02 */ /* 0x000fce0008000f00 */
.L_x_189:
[----:B---3--:R3:W4:Y:S02]  /*93a0*/  SYNCS.PHASECHK.TRANS64.TRYWAIT P0, [R0+URZ], R2 ;  /* 0x00000002000075a7 */ /* 0x00872400080011ff */
[----:B----4-:R-:W-:Y:S05]  /*93b0*/  @!P0 NANOSLEEP.SYNCS 0x989680 ;  /* 0x009896800000895d */ /* 0x010fea0003900000 */
[----:B------:R-:W4:Y:S02]  /*93c0*/  @!P0 SYNCS.PHASECHK.TRANS64 P0, [R0+URZ], R2 ;  /* 0x00000002000085a7 */ /* 0x000f2400080010ff */
[----:B----4-:R-:W-:Y:S05]  /*93d0*/  @!P0 BRA `(.L_x_189) ;  /* 0xfffffffc00f08947 */ /* 0x010fea000383ffff */
[----:B------:R-:W-:Y:S05]  /*93e0*/  BRA `(.L_x_190) ;  /* 0xffffffc000647947 */ /* 0x000fea000383ffff */
.L_x_100:
[----:B--2---:R2:W3:Y:S02]  /*93f0*/  SYNCS.PHASECHK.TRANS64.TRYWAIT P0, [R8+URZ+0x150], R0 ;  /* 0x00015000080075a7 */ /* 0x0044e400080011ff */
[----:B---3--:R-:W-:Y:S05]  /*9400*/  @!P0 NANOSLEEP.SYNCS 0x989680 ;  /* 0x009896800000895d */ /* 0x008fea0003900000 */
[----:B------:R-:W3:Y:S02]  /*9410*/  @!P0 SYNCS.PHASECHK.TRANS64 P0, [R8+URZ+0x150], R0 ;  /* 0x00015000080085a7 */ /* 0x000ee400080010ff */
[----:B---3--:R-:W-:Y:S05]  /*9420*/  @!P0 BRA `(.L_x_100) ;  /* 0xfffffffc00f08947 */ /* 0x008fea000383ffff */
[----:B------:R-:W-:Y:S05]  /*9430*/  BRA `(.L_x_191) ;  /* 0xffffffc4003c7947 */ /* 0x000fea000383ffff */
.L_x_110:
[----:B-1----:R1:W2:Y:S02]  /*9440*/  SYNCS.PHASECHK.TRANS64.TRYWAIT P0, [R0+URZ+0x120], R3 ;  /* 0x00012003000075a7 */ /* 0x0022a400080011ff */
[----:B--2---:R-:W-:Y:S05]  /*9450*/  @!P0 NANOSLEEP.SYNCS 0x989680 ;  /* 0x009896800000895d */ /* 0x004fea0003900000 */
[----:B------:R-:W2:Y:S02]  /*9460*/  @!P0 SYNCS.PHASECHK.TRANS64 P0, [R0+URZ+0x120], R3 ;  /* 0x00012003000085a7 */ /* 0x000ea400080010ff */
[----:B--2---:R-:W-:Y:S05]  /*9470*/  @!P0 BRA `(.L_x_110) ;  /* 0xfffffffc00f08947 */ /* 0x004fea000383ffff */
[----:B------:R-:W-:Y:S05]  /*9480*/  BRA `(.L_x_109) ;  /* 0xffffffd000807947 */ /* 0x000fea000383ffff */
.L_x_112:
[----:B-1----:R1:W3:Y:S02]  /*9490*/  SYNCS.PHASECHK.TRANS64.TRYWAIT P1, [R17+URZ+0x170], R4 ;  /* 0x00017004110075a7 */ /* 0x0022e400080211ff */
[----:B---3--:R-:W-:Y:S05]  /*94a0*/  @!P1 NANOSLEEP.SYNCS 0x989680 ;  /* 0x009896800000995d */ /* 0x008fea0003900000 */
[----:B------:R-:W3:Y:S02]  /*94b0*/  @!P1 SYNCS.PHASECHK.TRANS64 P1, [R17+URZ+0x170], R4 ;  /* 0x00017004110095a7 */ /* 0x000ee400080210ff */
[----:B---3--:R-:W-:Y:S05]  /*94c0*/  @!P1 BRA `(.L_x_112) ;  /* 0xfffffffc00f09947 */ /* 0x008fea000383ffff */
[----:B------:R-:W-:Y:S05]  /*94d0*/  BRA `(.L_x_111) ;  /* 0xffffffd400087947 */ /* 0x000fea000383ffff */
        .weak           $__internal_0_$__cuda_sm10x_tcgen05_guardrail_trap_col_being_dealloced_not_returned_by_alloc
        .type           $__internal_0_$__cuda_sm10x_tcgen05_guardrail_trap_col_being_dealloced_not_returned_by_alloc,@function
        .size           $__internal_0_$__cuda_sm10x_tcgen05_guardrail_trap_col_being_dealloced_not_returned_by_alloc,($__internal_1_$__cuda_sm10x_tcgen05_guardrail_trap_phase_invalid_during_alloc - $__internal_0_$__cuda_sm10x_tcgen05_guardrail_trap_col_being_dealloced_not_returned_by_alloc)
$__internal_0_$__cuda_sm10x_tcgen05_guardrail_trap_col_being_dealloced_not_returned_by_alloc:
[----:B------:R-:W-:Y:S05]  /*94e0*/  BPT.TRAP 0x1 ;  /* 0x000000040000795c */ /* 0x000fea0000300000 */
[----:B------:R-:W-:-:S04]  /*94f0*/  HFMA2 R3, -RZ, RZ, 0, 0 ;  /* 0x00000000ff037431 */ /* 0x000fc800000001ff */
[----:B------:R-:W-:Y:S05]  /*9500*/  RET.REL.NODEC R2 `(_ZN7cutlass13device_kernelINS_4gemm6kernel13GemmUniversalIN4cute5tupleIJiiiiEEENS1_10collective13CollectiveMmaINS1_35MainloopSm100TmaUmmaWarpSpecializedILi18ELi2ELi4ENS5_IJNS4_1CILi2EEENSA_ILi1EEESC_EEEEENS5_IJNSA_ILi64EEENSA_ILi112EEENSA_ILi32EEEEEENS_6half_tENS5_IJlSC_lEEESJ_SK_NS4_8TiledMMAINS4_8MMA_AtomIJNS4_20SM100_MMA_F16BF16_SSISJ_SJ_fLi64ELi112ELNS4_4UMMA5MajorE0ELSP_0ELNSO_7ScaleInE0ELSQ_0EEEEEENS4_6LayoutINS5_IJSC_SC_SC_EEENS5_IJNSA_ILi0EEESV_SV_EEEEENS5_IJNS4_10UnderscoreESY_SY_EEEEENS4_13SM90_TMA_LOADENS4_14ComposedLayoutINS4_7SwizzleILi2ELi4ELi3EEENS4_18smem_ptr_flag_bitsILi16EEENST_INS5_IJNSA_ILi8EEESH_EEENS5_IJSH_SC_EEEEEEEvNS4_8identityENS4_23SM90_TMA_LOAD_MULTICASTES1B_vS1C_EENS_8epilogue10collective18CollectiveEpilogueINS1F_23Sm100TmaWarpSpecializedILi2ELi1ELi56ELb1ELb0EEEJSI_NS5_IJNST_ISF_SC_EENST_ISG_SC_EEEEESJ_SK_SJ_SK_NS1F_6fusion15FusionCallbacksIS1J_NS1N_17LinearCombinationISJ_fSJ_fLNS_15FloatRoundStyleE2EEESI_S1M_JEEENS4_5SM1004TMEM4LOAD26SM100_TMEM_LOAD_16dp256b2xES11_NS12_INS13_ILi1ELi4ELi3EEES16_NST_INS5_IJS17_NSA_ILi16EEEEEENS5_IJS1Y_SC_EEEEEEENS4_17SM75_U32x4_LDSM_NENS4_14SM90_TMA_STOREES22_NS4_17SM90_U32x4_STSM_NENS4_39AutoVectorizingCopyWithAssumedAlignmentILi128EEEEEEvvEEEEvNT_6ParamsE) ;  /* 0xffffff6802bc7950 */ /* 0x000fea0003c3ffff */
        .weak           $__internal_1_$__cuda_sm10x_tcgen05_guardrail_trap_phase_invalid_during_alloc
        .type           $__internal_1_$__cuda_sm10x_tcgen05_guardrail_trap_phase_invalid_during_alloc,@function
        .size           $__internal_1_$__cuda_sm10x_tcgen05_guardrail_trap_phase_invalid_during_alloc,($__internal_2_$__cuda_sm10x_tcgen05_guardrail_trap_unallocated_columns_being_dealloced - $__internal_1_$__cuda_sm10x_tcgen05_guardrail_trap_phase_invalid_during_alloc)
$__internal_1_$__cuda_sm10x_tcgen05_guardrail_trap_phase_invalid_during_alloc:
[----:B------:R-:W-:Y:S05]  /*9510*/  BPT.TRAP 0x1 ;  /* 0x000000040000795c */ /* 0x000fea0000300000 */
[----:B------:R-:W-:-:S04]  /*9520*/  MOV R5, 0x0 ;  /* 0x0000000000057802 */ /* 0x000fc80000000f00 */
[----:B------:R-:W-:Y:S05]  /*9530*/  RET.REL.NODEC R4 `(_ZN7cutlass13device_kernelINS_4gemm6kernel13GemmUniversalIN4cute5tupleIJiiiiEEENS1_10collective13CollectiveMmaINS1_35MainloopSm100TmaUmmaWarpSpecializedILi18ELi2ELi4ENS5_IJNS4_1CILi2EEENSA_ILi1EEESC_EEEEENS5_IJNSA_ILi64EEENSA_ILi112EEENSA_ILi32EEEEEENS_6half_tENS5_IJlSC_lEEESJ_SK_NS4_8TiledMMAINS4_8MMA_AtomIJNS4_20SM100_MMA_F16BF16_SSISJ_SJ_fLi64ELi112ELNS4_4UMMA5MajorE0ELSP_0ELNSO_7ScaleInE0ELSQ_0EEEEEENS4_6LayoutINS5_IJSC_SC_SC_EEENS5_IJNSA_ILi0EEESV_SV_EEEEENS5_IJNS4_10UnderscoreESY_SY_EEEEENS4_13SM90_TMA_LOADENS4_14ComposedLayoutINS4_7SwizzleILi2ELi4ELi3EEENS4_18smem_ptr_flag_bitsILi16EEENST_INS5_IJNSA_ILi8EEESH_EEENS5_IJSH_SC_EEEEEEEvNS4_8identityENS4_23SM90_TMA_LOAD_MULTICASTES1B_vS1C_EENS_8epilogue10collective18CollectiveEpilogueINS1F_23Sm100TmaWarpSpecializedILi2ELi1ELi56ELb1ELb0EEEJSI_NS5_IJNST_ISF_SC_EENST_ISG_SC_EEEEESJ_SK_SJ_SK_NS1F_6fusion15FusionCallbacksIS1J_NS1N_17LinearCombinationISJ_fSJ_fLNS_15FloatRoundStyleE2EEESI_S1M_JEEENS4_5SM1004TMEM4LOAD26SM100_TMEM_LOAD_16dp256b2xES11_NS12_INS13_ILi1ELi4ELi3EEES16_NST_INS5_IJS17_NSA_ILi16EEEEEENS5_IJS1Y_SC_EEEEEEENS4_17SM75_U32x4_LDSM_NENS4_14SM90_TMA_STOREES22_NS4_17SM90_U32x4_STSM_NENS4_39AutoVectorizingCopyWithAssumedAlignmentILi128EEEEEEvvEEEEvNT_6ParamsE) ;  /* 0xffffff6804b07950 */ /* 0x000fea0003c3ffff */
        .weak           $__internal_2_$__cuda_sm10x_tcgen05_guardrail_trap_unallocated_columns_being_dealloced
        .type           $__internal_2_$__cuda_sm10x_tcgen05_guardrail_trap_unallocated_columns_being_dealloced,@function
        .size           $__internal_2_$__cuda_sm10x_tcgen05_guardrail_trap_unallocated_columns_being_dealloced,(.L_x_193 - $__internal_2_$__cuda_sm10x_tcgen05_guardrail_trap_unallocated_columns_being_dealloced)
$__internal_2_$__cuda_sm10x_tcgen05_guardrail_trap_unallocated_columns_being_dealloced:
[----:B------:R-:W-:Y:S05]  /*9540*/  BPT.TRAP 0x1 ;  /* 0x000000040000795c */ /* 0x000fea0000300000 */
[----:B------:R-:W-:-:S04]  /*9550*/  HFMA2 R3, -RZ, RZ, 0, 0 ;  /* 0x00000000ff037431 */ /* 0x000fc800000001ff */
[----:B------:R-:W-:Y:S05]  /*9560*/  RET.REL.NODEC R2 `(_ZN7cutlass13device_kernelINS_4gemm6kernel13GemmUniversalIN4cute5tupleIJiiiiEEENS1_10collective13CollectiveMmaINS1_35MainloopSm100TmaUmmaWarpSpecializedILi18ELi2ELi4ENS5_IJNS4_1CILi2EEENSA_ILi1EEESC_EEEEENS5_IJNSA_ILi64EEENSA_ILi112EEENSA_ILi32EEEEEENS_6half_tENS5_IJlSC_lEEESJ_SK_NS4_8TiledMMAINS4_8MMA_AtomIJNS4_20SM100_MMA_F16BF16_SSISJ_SJ_fLi64ELi112ELNS4_4UMMA5MajorE0ELSP_0ELNSO_7ScaleInE0ELSQ_0EEEEEENS4_6LayoutINS5_IJSC_SC_SC_EEENS5_IJNSA_ILi0EEESV_SV_EEEEENS5_IJNS4_10UnderscoreESY_SY_EEEEENS4_13SM90_TMA_LOADENS4_14ComposedLayoutINS4_7SwizzleILi2ELi4ELi3EEENS4_18smem_ptr_flag_bitsILi16EEENST_INS5_IJNSA_ILi8EEESH_EEENS5_IJSH_SC_EEEEEEEvNS4_8identityENS4_23SM90_TMA_LOAD_MULTICASTES1B_vS1C_EENS_8epilogue10collective18CollectiveEpilogueINS1F_23Sm100TmaWarpSpecializedILi2ELi1ELi56ELb1ELb0EEEJSI_NS5_IJNST_ISF_SC_EENST_ISG_SC_EEEEESJ_SK_SJ_SK_NS1F_6fusion15FusionCallbacksIS1J_NS1N_17LinearCombinationISJ_fSJ_fLNS_15FloatRoundStyleE2EEESI_S1M_JEEENS4_5SM1004TMEM4LOAD26SM100_TMEM_LOAD_16dp256b2xES11_NS12_INS13_ILi1ELi4ELi3EEES16_NST_INS5_IJS17_NSA_ILi16EEEEEENS5_IJS1Y_SC_EEEEEEENS4_17SM75_U32x4_LDSM_NENS4_14SM90_TMA_STOREES22_NS4_17SM90_U32x4_STSM_NENS4_39AutoVectorizingCopyWithAssumedAlignmentILi128EEEEEEvvEEEEvNT_6ParamsE) ;  /* 0xffffff6802a47950 */ /* 0x000fea0003c3ffff */
.L_x_192:
[----:B------:R-:W-:-:S00]  /*9570*/  BRA `(.L_x_192) ;  /* 0xfffffffc00fc7947 */ /* 0x000fc0000383ffff */
[----:B------:R-:W-:-:S00]  /*9580*/  NOP ;  /* 0x0000000000007918 */ /* 0x000fc00000000000 */
[----:B------:R-:W-:-:S00]  /*9590*/  NOP ;  /* 0x0000000000007918 */ /* 0x000fc00000000000 */
[----:B------:R-:W-:-:S00]  /*95a0*/  NOP ;  /* 0x0000000000007918 */ /* 0x000fc00000000000 */
[----:B------:R-:W-:-:S00]  /*95b0*/  NOP ;  /* 0x0000000000007918 */ /* 0x000fc00000000000 */
[----:B------:R-:W-:-:S00]  /*95c0*/  NOP ;  /* 0x0000000000007918 */ /* 0x000fc00000000000 */
[----:B------:R-:W-:-:S00]  /*95d0*/  NOP ;  /* 0x0000000000007918 */ /* 0x000fc00000000000 */
[----:B------:R-:W-:-:S00]  /*95e0*/  NOP ;  /* 0x0000000000007918 */ /* 0x000fc00000000000 */
[----:B------:R-:W-:-:S00]  /*95f0*/  NOP ;  /* 0x0000000000007918 */ /* 0x000fc00000000000 */
.L_x_193:


//--------------------- .nv.global.init           --------------------------
	.section	.nv.global.init,"aw",@progbits
.nv.global.init:
	.type		$str$27,@object
	.size		$str$27,($str$28 - $str$27)
$str$27:
        /*0000*/ 	.byte	0x28, 0x61, 0x64, 0x64, 0x72, 0x65, 0x73, 0x73, 0x20, 0x26, 0x20, 0x6d, 0x61, 0x73, 0x6b, 0x29
        /*0010*/ 	.byte	0x20, 0x3d, 0x3d, 0x20, 0x30, 0x00
	.type		$str$28,@object
	.size		$str$28,($str$26 - $str$28)
$str$28:
        /*0016*/ 	.byte	0x2f, 0x74, 0x6d, 0x70, 0x2f, 0x63, 0x75, 0x74, 0x6c, 0x61, 0x73, 0x73, 0x5f, 0x73, 0x77, 0x65
        /*0026*/ 	.byte	0x65, 0x70, 0x5f, 0x73, 0x72, 0x63, 0x2f, 0x69, 0x6e, 0x63, 0x6c, 0x75, 0x64, 0x65, 0x2f, 0x63
        /*0036*/ 	.byte	0x75, 0x74, 0x65, 0x2f, 0x70, 0x6f, 0x69, 0x6e, 0x74, 0x65, 0x72, 0x5f, 0x66, 0x6c, 0x61, 0x67
        /*0046*/ 	.byte	0x67, 0x65, 0x64, 0x2e, 0x68, 0x70, 0x70, 0x00
	.type		$str$26,@object
	.size		$str$26,($str$25 - $str$26)
$str$26:
        /*004e*/ 	.byte	0x2f, 0x74, 0x6d, 0x70, 0x2f, 0x63, 0x75, 0x74, 0x6c, 0x61, 0x73, 0x73, 0x5f, 0x73, 0x77, 0x65
        /*005e*/ 	.byte	0x65, 0x70, 0x5f, 0x73, 0x72, 0x63, 0x2f, 0x69, 0x6e, 0x63, 0x6c, 0x75, 0x64, 0x65, 0x2f, 0x63
        /*006e*/ 	.byte	0x75, 0x74, 0x65, 0x2f, 0x61, 0x74, 0x6f, 0x6d, 0x2f, 0x63, 0x6f, 0x70, 0x79, 0x5f, 0x74, 0x72
        /*007e*/ 	.byte	0x61, 0x69, 0x74, 0x73, 0x5f, 0x73, 0x6d, 0x31, 0x30, 0x30, 0x2e, 0x68, 0x70, 0x70, 0x00
	.type		$str$25,@object
	.size		$str$25,(__unnamed_1 - $str$25)
$str$25:
        /*008d*/ 	.byte	0x28, 0x28, 0x75, 0x69, 0x6e, 0x74, 0x33, 0x32, 0x5f, 0x74, 0x28, 0x74, 0x68, 0x72, 0x65, 0x61
        /*009d*/ 	.byte	0x64, 0x49, 0x64, 0x78, 0x2e, 0x78, 0x29, 0x20, 0x2f, 0x20, 0x33, 0x32, 0x29, 0x20, 0x25, 0x20
        /*00ad*/ 	.byte	0x34, 0x29, 0x20, 0x3d, 0x3d, 0x20, 0x28, 0x28, 0x28, 0x74, 0x6d, 0x65, 0x6d, 0x5f, 0x61, 0x64
        /*00bd*/ 	.byte	0x64, 0x72, 0x20, 0x3e, 0x3e, 0x20, 0x31, 0x36, 0x29, 0x20, 0x2f, 0x20, 0x33, 0x32, 0x29, 0x20
        /*00cd*/ 	.byte	0x25, 0x20, 0x34, 0x29, 0x00
	.type		__unnamed_1,@object
	.size		__unnamed_1,(__unnamed_2 - __unnamed_1)
__unnamed_1:
        /*00d2*/ 	.byte	0x61, 0x75, 0x74, 0x6f, 0x20, 0x63, 0x75, 0x74, 0x65, 0x3a, 0x3a, 0x61, 0x73, 0x5f, 0x70, 0x6f
        /* <DEDUP_REMOVED lines=24> */
        /*0262*/ 	.byte	0x36, 0x38, 0x3e, 0x3e, 0x3e, 0x3e, 0x5d, 0x00
	.type		__unnamed_2,@object
	.size		__unnamed_2,(.L_2 - __unnamed_2)
__unnamed_2:
        /* <DEDUP_REMOVED lines=42> */
        /*050a*/ 	.byte	0x3e, 0x5d, 0x00
.L_2:


//--------------------- .nv.shared._ZN7cutlass13device_kernelINS_4gemm6kernel13GemmUniversalIN4cute5tupleIJiiiiEEENS1_10collective13CollectiveMmaINS1_35MainloopSm100TmaUmmaWarpSpecializedILi18ELi2ELi4ENS5_IJNS4_1CILi2EEENSA_ILi1EEESC_EEEEENS5_IJNSA_ILi64EEENSA_ILi112EEENSA_ILi32EEEEEENS_6half_tENS5_IJlSC_lEEESJ_SK_NS4_8TiledMMAINS4_8MMA_AtomIJNS4_20SM100_MMA_F16BF16_SSISJ_SJ_fLi64ELi112ELNS4_4UMMA5MajorE0ELSP_0ELNSO_7ScaleInE0ELSQ_0EEEEEENS4_6LayoutINS5_IJSC_SC_SC_EEENS5_IJNSA_ILi0EEESV_SV_EEEEENS5_IJNS4_10UnderscoreESY_SY_EEEEENS4_13SM90_TMA_LOADENS4_14ComposedLayoutINS4_7SwizzleILi2ELi4ELi3EEENS4_18smem_ptr_flag_bitsILi16EEENST_INS5_IJNSA_ILi8EEESH_EEENS5_IJSH_SC_EEEEEEEvNS4_8identityENS4_23SM90_TMA_LOAD_MULTICASTES1B_vS1C_EENS_8epilogue10collective18CollectiveEpilogueINS1F_23Sm100TmaWarpSpecializedILi2ELi1ELi56ELb1ELb0EEEJSI_NS5_IJNST_ISF_SC_EENST_ISG_SC_EEEEESJ_SK_SJ_SK_NS1F_6fusion15FusionCallbacksIS1J_NS1N_17LinearCombinationISJ_fSJ_fLNS_15FloatRoundStyleE2EEESI_S1M_JEEENS4_5SM1004TMEM4LOAD26SM100_TMEM_LOAD_16dp256b2xES11_NS12_INS13_ILi1ELi4ELi3EEES16_NST_INS5_IJS17_NSA_ILi16EEEEEENS5_IJS1Y_SC_EEEEEEENS4_17SM75_U32x4_LDSM_NENS4_14SM90_TMA_STOREES22_NS4_17SM90_U32x4_STSM_NENS4_39AutoVectorizingCopyWithAssumedAlignmentILi128EEEEEEvvEEEEvNT_6ParamsE --------------------------
	.section	.nv.shared._ZN7cutlass13device_kernelINS_4gemm6kernel13GemmUniversalIN4cute5tupleIJiiiiEEENS1_10collective13CollectiveMmaINS1_35MainloopSm100TmaUmmaWarpSpecializedILi18ELi2ELi4ENS5_IJNS4_1CILi2EEENSA_ILi1EEESC_EEEEENS5_IJNSA_ILi64EEENSA_ILi112EEENSA_ILi32EEEEEENS_6half_tENS5_IJlSC_lEEESJ_SK_NS4_8TiledMMAINS4_8MMA_AtomIJNS4_20SM100_MMA_F16BF16_SSISJ_SJ_fLi64ELi112ELNS4_4UMMA5MajorE0ELSP_0ELNSO_7ScaleInE0ELSQ_0EEEEEENS4_6LayoutINS5_IJSC_SC_SC_EEENS5_IJNSA_ILi0EEESV_SV_EEEEENS5_IJNS4_10UnderscoreESY_SY_EEEEENS4_13SM90_TMA_LOADENS4_14ComposedLayoutINS4_7SwizzleILi2ELi4ELi3EEENS4_18smem_ptr_flag_bitsILi16EEENST_INS5_IJNSA_ILi8EEESH_EEENS5_IJSH_SC_EEEEEEEvNS4_8identityENS4_23SM90_TMA_LOAD_MULTICASTES1B_vS1C_EENS_8epilogue10collective18CollectiveEpilogueINS1F_23Sm100TmaWarpSpecializedILi2ELi1ELi56ELb1ELb0EEEJSI_NS5_IJNST_ISF_SC_EENST_ISG_SC_EEEEESJ_SK_SJ_SK_NS1F_6fusion15FusionCallbacksIS1J_NS1N_17LinearCombinationISJ_fSJ_fLNS_15FloatRoundStyleE2EEESI_S1M_JEEENS4_5SM1004TMEM4LOAD26SM100_TMEM_LOAD_16dp256b2xES11_NS12_INS13_ILi1ELi4ELi3EEES16_NST_INS5_IJS17_NSA_ILi16EEEEEENS5_IJS1Y_SC_EEEEEEENS4_17SM75_U32x4_LDSM_NENS4_14SM90_TMA_STOREES22_NS4_17SM90_U32x4_STSM_NENS4_39AutoVectorizingCopyWithAssumedAlignmentILi128EEEEEEvvEEEEvNT_6ParamsE,"aw",@nobits
	.sectionflags	@""
	.align	16
	.zero		1024


//--------------------- .nv.shared.reserved.0     --------------------------
	.section	.nv.shared.reserved.0,"aw",@nobits
	.weak		__nv_reservedSMEM_offset_0_alias
	.size		__nv_reservedSMEM_offset_0_alias, 0, 64
	.other		__nv_reservedSMEM_offset_0_alias,@"STO_CUDA_RESERVED_SHARED STV_DEFAULT"
__nv_reservedSMEM_offset_0_alias:
	.zero		0
.nv.shared.reserved.0:
	.zero		64
	.weak		__nv_reservedSMEM_tcgen05_partition
	.type		__nv_reservedSMEM_tcgen05_partition,@object
	.size		__nv_reservedSMEM_tcgen05_partition,(.L_0 - __nv_reservedSMEM_tcgen05_partition)
__nv_reservedSMEM_tcgen05_partition:
	.zero		32
.L_0:


//--------------------- .nv.global                --------------------------
	.section	.nv.global,"aw",@nobits
.nv.global:
	.type		_ZN40_INTERNAL_add7a14c_4_k_cu_3ab06101_176854cute1_E,@object
	.size		_ZN40_INTERNAL_add7a14c_4_k_cu_3ab06101_176854cute1_E,(_ZN40_INTERNAL_add7a14c_4_k_cu_3ab06101_176854cuda3std3__45__cpo6cbeginE - _ZN40_INTERNAL_add7a14c_4_k_cu_3ab06101_176854cute1_E)
_ZN40_INTERNAL_add7a14c_4_k_cu_3ab06101_176854cute1_E:
	.zero		1
	.type		_ZN40_INTERNAL_add7a14c_4_k_cu_3ab06101_176854cuda3std3__45__cpo6cbeginE,@object
	.size		_ZN40_INTERNAL_add7a14c_4_k_cu_3ab06101_176854cuda3std3__45__cpo6cbeginE,(_ZN40_INTERNAL_add7a14c_4_k_cu_3ab06101_176854cuda3std3__48in_placeE - _ZN40_INTERNAL_add7a14c_4_k_cu_3ab06101_176854cuda3std3__45__cpo6cbeginE)
_ZN40_INTERNAL_add7a14c_4_k_cu_3ab06101_176854cuda3std3__45__cpo6cbeginE:
	.zero		1
	.type		_ZN40_INTERNAL_add7a14c_4_k_cu_3ab06101_176854cuda3std3__48in_placeE,@object
	.size		_ZN40_INTERNAL_add7a14c_4_k_cu_3ab06101_176854cuda3std3__48in_placeE,(_ZN40_INTERNAL_add7a14c_4_k_cu_3ab06101_176854cuda3std6ranges3__45__cpo9iter_moveE - _ZN40_INTERNAL_add7a14c_4_k_cu_3ab06101_176854cuda3std3__48in_placeE)
_ZN40_INTERNAL_add7a14c_4_k_cu_3ab06101_176854cuda3std3__48in_placeE:
	.zero		1
	.type		_ZN40_INTERNAL_add7a14c_4_k_cu_3ab06101_176854cuda3std6ranges3__45__cpo9iter_moveE,@object
	.size		_ZN40_INTERNAL_add7a14c_4_k_cu_3ab06101_176854cuda3std6ranges3__45__cpo9iter_moveE,(_ZN40_INTERNAL_add7a14c_4_k_cu_3ab06101_176854cuda3std3__45__cpo5beginE - _ZN40_INTERNAL_add7a14c_4_k_cu_3ab06101_176854cuda3std6ranges3__45__cpo9iter_moveE)
_ZN40_INTERNAL_add7a14c_4_k_cu_3ab06101_176854cuda3std6ranges3__45__cpo9iter_moveE:
	.zero		1
	.type		_ZN40_INTERNAL_add7a14c_4_k_cu_3ab06101_176854cuda3std3__45__cpo5beginE,@object
	.size		_ZN40_INTERNAL_add7a14c_4_k_cu_3ab06101_176854cuda3std3__45__cpo5beginE,(_ZN40_INTERNAL_add7a14c_4_k_cu_3ab06101_176854cuda3std3__442_GLOBAL__N__add7a14c_4_k_cu_3ab06101_176856ignoreE - _ZN40_INTERNAL_add7a14c_4_k_cu_3ab06101_176854cuda3std3__45__cpo5beginE)
_ZN40_INTERNAL_add7a14c_4_k_cu_3ab06101_176854cuda3std3__45__cpo5beginE:
	.zero		1
	.type		_ZN40_INTERNAL_add7a14c_4_k_cu_3ab06101_176854cuda3std3__442_GLOBAL__N__add7a14c_4_k_cu_3ab06101_176856ignoreE,@object
	.size		_ZN40_INTERNAL_add7a14c_4_k_cu_3ab06101_176854cuda3std3__442_GLOBAL__N__add7a14c_4_k_cu_3ab06101_176856ignoreE,(_ZN40_INTERNAL_add7a14c_4_k_cu_3ab06101_176854cute7productE - _ZN40_INTERNAL_add7a14c_4_k_cu_3ab06101_176854cuda3std3__442_GLOBAL__N__add7a14c_4_k_cu_3ab06101_176856ignoreE)
_ZN40_INTERNAL_add7a14c_4_k_cu_3ab06101_176854cuda3std3__442_GLOBAL__N__add7a14c_4_k_cu_3ab06101_176856ignoreE:
	.zero		1
	.type		_ZN40_INTERNAL_add7a14c_4_k_cu_3ab06101_176854cute7productE,@object
	.size		_ZN40_INTERNAL_add7a14c_4_k_cu_3ab06101_176854cute7productE,(_ZN40_INTERNAL_add7a14c_4_k_cu_3ab06101_176854cuda3std3__45__cpo3endE - _ZN40_INTERNAL_add7a14c_4_k_cu_3ab06101_176854cute7productE)
_ZN40_INTERNAL_add7a14c_4_k_cu_3ab06101_176854cute7productE:
	.zero		1
	.type		_ZN40_INTERNAL_add7a14c_4_k_cu_3ab06101_176854cuda3std3__45__cpo3endE,@object
	.size		_ZN40_INTERNAL_add7a14c_4_k_cu_3ab06101_176854cuda3std3__45__cpo3endE,(_ZN40_INTERNAL_add7a14c_4_k_cu_3ab06101_176854cuda3std3__419piecewise_constructE - _ZN40_INTERNAL_add7a14c_4_k_cu_3ab06101_176854cuda3std3__45__cpo3endE)
_ZN40_INTERNAL_add7a14c_4_k_cu_3ab06101_176854cuda3std3__45__cpo3endE:
	.zero		1
	.type		_ZN40_INTERNAL_add7a14c_4_k_cu_3ab06101_176854cuda3std3__419piecewise_constructE,@object
	.size		_ZN40_INTERNAL_add7a14c_4_k_cu_3ab06101_176854cuda3std3__419piecewise_constructE,(_ZN40_INTERNAL_add7a14c_4_k_cu_3ab06101_176854cuda3std3__45__cpo4cendE - _ZN40_INTERNAL_add7a14c_4_k_cu_3ab06101_176854cuda3std3__419piecewise_constructE)
_ZN40_INTERNAL_add7a14c_4_k_cu_3ab06101_176854cuda3std3__419piecewise_constructE:
	.zero		1
	.type		_ZN40_INTERNAL_add7a14c_4_k_cu_3ab06101_176854cuda3std3__45__cpo4cendE,@object
	.size		_ZN40_INTERNAL_add7a14c_4_k_cu_3ab06101_176854cuda3std3__45__cpo4cendE,(_ZN40_INTERNAL_add7a14c_4_k_cu_3ab06101_176854cuda3std6ranges3__45__cpo4swapE - _ZN40_INTERNAL_add7a14c_4_k_cu_3ab06101_176854cuda3std3__45__cpo4cendE)
_ZN40_INTERNAL_add7a14c_4_k_cu_3ab06101_176854cuda3std3__45__cpo4cendE:
	.zero		1
	.type		_ZN40_INTERNAL_add7a14c_4_k_cu_3ab06101_176854cuda3std6ranges3__45__cpo4swapE,@object
	.size		_ZN40_INTERNAL_add7a14c_4_k_cu_3ab06101_176854cuda3std6ranges3__45__cpo4swapE,(.L_10 - _ZN40_INTERNAL_add7a14c_4_k_cu_3ab06101_176854cuda3std6ranges3__45__cpo4swapE)
_ZN40_INTERNAL_add7a14c_4_k_cu_3ab06101_176854cuda3std6ranges3__45__cpo4swapE:
	.zero		1
.L_10:


//--------------------- .nv.constant0._ZN7cutlass13device_kernelINS_4gemm6kernel13GemmUniversalIN4cute5tupleIJiiiiEEENS1_10collective13CollectiveMmaINS1_35MainloopSm100TmaUmmaWarpSpecializedILi18ELi2ELi4ENS5_IJNS4_1CILi2EEENSA_ILi1EEESC_EEEEENS5_IJNSA_ILi64EEENSA_ILi112EEENSA_ILi32EEEEEENS_6half_tENS5_IJlSC_lEEESJ_SK_NS4_8TiledMMAINS4_8MMA_AtomIJNS4_20SM100_MMA_F16BF16_SSISJ_SJ_fLi64ELi112ELNS4_4UMMA5MajorE0ELSP_0ELNSO_7ScaleInE0ELSQ_0EEEEEENS4_6LayoutINS5_IJSC_SC_SC_EEENS5_IJNSA_ILi0EEESV_SV_EEEEENS5_IJNS4_10UnderscoreESY_SY_EEEEENS4_13SM90_TMA_LOADENS4_14ComposedLayoutINS4_7SwizzleILi2ELi4ELi3EEENS4_18smem_ptr_flag_bitsILi16EEENST_INS5_IJNSA_ILi8EEESH_EEENS5_IJSH_SC_EEEEEEEvNS4_8identityENS4_23SM90_TMA_LOAD_MULTICASTES1B_vS1C_EENS_8epilogue10collective18CollectiveEpilogueINS1F_23Sm100TmaWarpSpecializedILi2ELi1ELi56ELb1ELb0EEEJSI_NS5_IJNST_ISF_SC_EENST_ISG_SC_EEEEESJ_SK_SJ_SK_NS1F_6fusion15FusionCallbacksIS1J_NS1N_17LinearCombinationISJ_fSJ_fLNS_15FloatRoundStyleE2EEESI_S1M_JEEENS4_5SM1004TMEM4LOAD26SM100_TMEM_LOAD_16dp256b2xES11_NS12_INS13_ILi1ELi4ELi3EEES16_NST_INS5_IJS17_NSA_ILi16EEEEEENS5_IJS1Y_SC_EEEEEEENS4_17SM75_U32x4_LDSM_NENS4_14SM90_TMA_STOREES22_NS4_17SM90_U32x4_STSM_NENS4_39AutoVectorizingCopyWithAssumedAlignmentILi128EEEEEEvvEEEEvNT_6ParamsE --------------------------
	.section	.nv.constant0._ZN7cutlass13device_kernelINS_4gemm6kernel13GemmUniversalIN4cute5tupleIJiiiiEEENS1_10collective13CollectiveMmaINS1_35MainloopSm100TmaUmmaWarpSpecializedILi18ELi2ELi4ENS5_IJNS4_1CILi2EEENSA_ILi1EEESC_EEEEENS5_IJNSA_ILi64EEENSA_ILi112EEENSA_ILi32EEEEEENS_6half_tENS5_IJlSC_lEEESJ_SK_NS4_8TiledMMAINS4_8MMA_AtomIJNS4_20SM100_MMA_F16BF16_SSISJ_SJ_fLi64ELi112ELNS4_4UMMA5MajorE0ELSP_0ELNSO_7ScaleInE0ELSQ_0EEEEEENS4_6LayoutINS5_IJSC_SC_SC_EEENS5_IJNSA_ILi0EEESV_SV_EEEEENS5_IJNS4_10UnderscoreESY_SY_EEEEENS4_13SM90_TMA_LOADENS4_14ComposedLayoutINS4_7SwizzleILi2ELi4ELi3EEENS4_18smem_ptr_flag_bitsILi16EEENST_INS5_IJNSA_ILi8EEESH_EEENS5_IJSH_SC_EEEEEEEvNS4_8identityENS4_23SM90_TMA_LOAD_MULTICASTES1B_vS1C_EENS_8epilogue10collective18CollectiveEpilogueINS1F_23Sm100TmaWarpSpecializedILi2ELi1ELi56ELb1ELb0EEEJSI_NS5_IJNST_ISF_SC_EENST_ISG_SC_EEEEESJ_SK_SJ_SK_NS1F_6fusion15FusionCallbacksIS1J_NS1N_17LinearCombinationISJ_fSJ_fLNS_15FloatRoundStyleE2EEESI_S1M_JEEENS4_5SM1004TMEM4LOAD26SM100_TMEM_LOAD_16dp256b2xES11_NS12_INS13_ILi1ELi4ELi3EEES16_NST_INS5_IJS17_NSA_ILi16EEEEEENS5_IJS1Y_SC_EEEEEEENS4_17SM75_U32x4_LDSM_NENS4_14SM90_TMA_STOREES22_NS4_17SM90_U32x4_STSM_NENS4_39AutoVectorizingCopyWithAssumedAlignmentILi128EEEEEEvvEEEEvNT_6ParamsE,"a",@progbits
	.sectionflags	@""
	.align	4
.nv.constant0._ZN7cutlass13device_kernelINS_4gemm6kernel13GemmUniversalIN4cute5tupleIJiiiiEEENS1_10collective13CollectiveMmaINS1_35MainloopSm100TmaUmmaWarpSpecializedILi18ELi2ELi4ENS5_IJNS4_1CILi2EEENSA_ILi1EEESC_EEEEENS5_IJNSA_ILi64EEENSA_ILi112EEENSA_ILi32EEEEEENS_6half_tENS5_IJlSC_lEEESJ_SK_NS4_8TiledMMAINS4_8MMA_AtomIJNS4_20SM100_MMA_F16BF16_SSISJ_SJ_fLi64ELi112ELNS4_4UMMA5MajorE0ELSP_0ELNSO_7ScaleInE0ELSQ_0EEEEEENS4_6LayoutINS5_IJSC_SC_SC_EEENS5_IJNSA_ILi0EEESV_SV_EEEEENS5_IJNS4_10UnderscoreESY_SY_EEEEENS4_13SM90_TMA_LOADENS4_14ComposedLayoutINS4_7SwizzleILi2ELi4ELi3EEENS4_18smem_ptr_flag_bitsILi16EEENST_INS5_IJNSA_ILi8EEESH_EEENS5_IJSH_SC_EEEEEEEvNS4_8identityENS4_23SM90_TMA_LOAD_MULTICASTES1B_vS1C_EENS_8epilogue10collective18CollectiveEpilogueINS1F_23Sm100TmaWarpSpecializedILi2ELi1ELi56ELb1ELb0EEEJSI_NS5_IJNST_ISF_SC_EENST_ISG_SC_EEEEESJ_SK_SJ_SK_NS1F_6fusion15FusionCallbacksIS1J_NS1N_17LinearCombinationISJ_fSJ_fLNS_15FloatRoundStyleE2EEESI_S1M_JEEENS4_5SM1004TMEM4LOAD26SM100_TMEM_LOAD_16dp256b2xES11_NS12_INS13_ILi1ELi4ELi3EEES16_NST_INS5_IJS17_NSA_ILi16EEEEEENS5_IJS1Y_SC_EEEEEEENS4_17SM75_U32x4_LDSM_NENS4_14SM90_TMA_STOREES22_NS4_17SM90_U32x4_STSM_NENS4_39AutoVectorizingCopyWithAssumedAlignmentILi128EEEEEEvvEEEEvNT_6ParamsE:
	.zero		2944


//--------------------- SYMBOLS --------------------------

	.type		.nv.reservedSmem.offset0,@object
	.size		.nv.reservedSmem.offset0,0x4
	.type		.nv.reservedSmem.cap,@object
	.size		.nv.reservedSmem.cap,0x4
	.type		__assertfail,@function
